def attn_fwd(
    Q,
    K,
    V,
    Out,
    Lse,
    sm_scale,
    stride_qz,
    stride_qh,
    stride_qm,
    stride_qk,
    stride_kz,
    stride_kh,
    stride_kn,
    stride_kk,
    stride_vz,
    stride_vh,
    stride_vn,
    stride_vk,
    stride_oz,
    stride_oh,
    stride_om,
    stride_ok,
    seqlen_q,
    seqlen_k,
    BLOCK_M: tl.constexpr,
    BLOCK_N: tl.constexpr,
    HEAD_DIM: tl.constexpr,
    CAUSAL: tl.constexpr,
):
    start_m = tl.program_id(0)
    off_hz = tl.program_id(1)
    q_off = off_hz * stride_qh
    k_off = off_hz * stride_kh
    v_off = off_hz * stride_vh
    offs_m = start_m * BLOCK_M + tl.arange(0, BLOCK_M)
    offs_d = tl.arange(0, HEAD_DIM)
    offs_n = tl.arange(0, BLOCK_N)
    q_ptrs = Q + q_off + offs_m[:, None] * stride_qm + offs_d[None, :] * stride_qk
    k_ptrs = K + k_off + offs_d[:, None] * stride_kk + offs_n[None, :] * stride_kn
    v_ptrs = V + v_off + offs_n[:, None] * stride_vn + offs_d[None, :] * stride_vk
    m_i = tl.full([BLOCK_M], float("-inf"), dtype=tl.float32)
    l_i = tl.zeros([BLOCK_M], dtype=tl.float32) + 1.0
    acc = tl.zeros([BLOCK_M, HEAD_DIM], dtype=tl.float32)
    q = tl.load(q_ptrs)
    acc, l_i, m_i = _attn_fwd_inner(
        acc,
        l_i,
        m_i,
        q,
        k_ptrs,
        v_ptrs,
        sm_scale,
        stride_kn,
        stride_vn,
        start_m,
        seqlen_k,
        BLOCK_M,
        BLOCK_N,
        HEAD_DIM,
        CAUSAL,
    )
    acc = acc / l_i[:, None]
    lse = m_i + tl.math.log2(l_i) / 1.4426950408889634
    o_ptrs = (
        Out
        + off_hz * stride_oh
        + offs_m[:, None] * stride_om
        + offs_d[None, :] * stride_ok
    )
    tl.store(o_ptrs, acc.to(Out.dtype.element_ty))
    tl.store(Lse + off_hz * seqlen_q + offs_m, lse)

# config = {"BLOCK_M": 128, "BLOCK_N": 128, "HEAD_DIM": 32, "arch": "sm_90", "causal": true, "dtype": "fp16", "num_stages": 3, "num_warps": 8}
# arch = sm_90


// ===== COMPILED SASS (sm_90a) =====

	.target	sm_90a

	.elftype	@"ET_EXEC"


//--------------------- .note.nv.tkinfo           --------------------------
	.section	.note.nv.tkinfo,"",@"SHT_NOTE"
	.sectionflags	@"SHF_NOTE_NV_TKINFO"
	.tkinfo
        /*0018*/ 	.word	0x00000002
        /*0030*/ 	.string	""
        /*0030*/ 	.string	"ptxas"
        /*0030*/ 	.string	"Cuda compilation tools, release 13.0, V13.0.88"
        /*0030*/ 	.string	"Build cuda_13.0.r13.0/compiler.36424714_0"
        /*0030*/ 	.string	"-v  -suppress-debug-info  -lineinfo  -arch sm_90a "



//--------------------- .note.nv.cuinfo           --------------------------
	.section	.note.nv.cuinfo,"",@"SHT_NOTE"
	.sectionflags	@"SHF_NOTE_NV_CUINFO"
        /*0018*/ 	.short	0x0002
        /*001a*/ 	.short	0x005a
        /*001c*/ 	.short	0x0082
	.zero		2


//--------------------- .nv.info                  --------------------------
	.section	.nv.info,"",@"SHT_CUDA_INFO"
	.align	4


	//----- nvinfo : EIATTR_REGCOUNT
	.align		4
        /*0000*/ 	.byte	0x04, 0x2f
        /*0002*/ 	.short	(.L_2 - .L_1)
	.align		4
.L_1:
        /*0004*/ 	.word	index@(attn_fwd)
        /*0008*/ 	.word	0x000000e4


	//----- nvinfo : EIATTR_FRAME_SIZE
	.align		4
.L_2:
        /*000c*/ 	.byte	0x04, 0x11
        /*000e*/ 	.short	(.L_4 - .L_3)
	.align		4
.L_3:
        /*0010*/ 	.word	index@(attn_fwd)
        /*0014*/ 	.word	0x00000000


	//----- nvinfo : EIATTR_MIN_STACK_SIZE
	.align		4
.L_4:
        /*0018*/ 	.byte	0x04, 0x12
        /*001a*/ 	.short	(.L_6 - .L_5)
	.align		4
.L_5:
        /*001c*/ 	.word	index@(attn_fwd)
        /*0020*/ 	.word	0x00000000
.L_6:


//--------------------- .nv.compat                --------------------------
	.section	.nv.compat,"",@"SHT_CUDA_COMPAT_INFO"
	.align	4
        /*0000*/ 	.byte	0x02, 0x09, 0x01, 0x00, 0x02, 0x02, 0x04, 0x00, 0x02, 0x05, 0x05, 0x00, 0x03, 0x07, 0x01, 0x01
        /*0010*/ 	.byte	0x02, 0x03, 0x00, 0x00, 0x02, 0x06, 0x01, 0x00, 0x04, 0x0b, 0x08, 0x00, 0x00, 0x00, 0x00, 0x00
        /*0020*/ 	.byte	0x00, 0x00, 0x00, 0x00


//--------------------- .nv.info.attn_fwd         --------------------------
	.section	.nv.info.attn_fwd,"",@"SHT_CUDA_INFO"
	.sectionflags	@""
	.align	4


	//----- nvinfo : EIATTR_CUDA_API_VERSION
	.align		4
        /*0000*/ 	.byte	0x04, 0x37
        /*0002*/ 	.short	(.L_8 - .L_7)
.L_7:
        /*0004*/ 	.word	0x00000082


	//----- nvinfo : EIATTR_KPARAM_INFO
	.align		4
.L_8:
        /*0008*/ 	.byte	0x04, 0x17
        /*000a*/ 	.short	(.L_10 - .L_9)
.L_9:
        /*000c*/ 	.word	0x00000000
        /*0010*/ 	.short	0x0019
        /*0012*/ 	.short	0x0080
        /*0014*/ 	.byte	0x00, 0xf4, 0x21, 0x00


	//----- nvinfo : EIATTR_KPARAM_INFO
	.align		4
.L_10:
        /*0018*/ 	.byte	0x04, 0x17
        /*001a*/ 	.short	(.L_12 - .L_11)
.L_11:
        /*001c*/ 	.word	0x00000000
        /*0020*/ 	.short	0x0018
        /*0022*/ 	.short	0x0078
        /*0024*/ 	.byte	0x00, 0xf4, 0x21, 0x00


	//----- nvinfo : EIATTR_KPARAM_INFO
	.align		4
.L_12:
        /*0028*/ 	.byte	0x04, 0x17
        /*002a*/ 	.short	(.L_14 - .L_13)
.L_13:
        /*002c*/ 	.word	0x00000000
        /*0030*/ 	.short	0x0017
        /*0032*/ 	.short	0x0070
        /*0034*/ 	.byte	0x00, 0xf0, 0x11, 0x00


	//----- nvinfo : EIATTR_KPARAM_INFO
	.align		4
.L_14:
        /*0038*/ 	.byte	0x04, 0x17
        /*003a*/ 	.short	(.L_16 - .L_15)
.L_15:
        /*003c*/ 	.word	0x00000000
        /*0040*/ 	.short	0x0016
        /*0042*/ 	.short	0x006c
        /*0044*/ 	.byte	0x00, 0xf0, 0x11, 0x00


	//----- nvinfo : EIATTR_KPARAM_INFO
	.align		4
.L_16:
        /*0048*/ 	.byte	0x04, 0x17
        /*004a*/ 	.short	(.L_18 - .L_17)
.L_17:
        /*004c*/ 	.word	0x00000000
        /*0050*/ 	.short	0x0015
        /*0052*/ 	.short	0x0068
        /*0054*/ 	.byte	0x00, 0xf0, 0x11, 0x00


	//----- nvinfo : EIATTR_KPARAM_INFO
	.align		4
.L_18:
        /*0058*/ 	.byte	0x04, 0x17
        /*005a*/ 	.short	(.L_20 - .L_19)
.L_19:
        /*005c*/ 	.word	0x00000000
        /*0060*/ 	.short	0x0014
        /*0062*/ 	.short	0x0064
        /*0064*/ 	.byte	0x00, 0xf0, 0x11, 0x00


	//----- nvinfo : EIATTR_KPARAM_INFO
	.align		4
.L_20:
        /*0068*/ 	.byte	0x04, 0x17
        /*006a*/ 	.short	(.L_22 - .L_21)
.L_21:
        /*006c*/ 	.word	0x00000000
        /*0070*/ 	.short	0x0013
        /*0072*/ 	.short	0x0060
        /*0074*/ 	.byte	0x00, 0xf0, 0x11, 0x00


	//----- nvinfo : EIATTR_KPARAM_INFO
	.align		4
.L_22:
        /*0078*/ 	.byte	0x04, 0x17
        /*007a*/ 	.short	(.L_24 - .L_23)
.L_23:
        /*007c*/ 	.word	0x00000000
        /*0080*/ 	.short	0x0012
        /*0082*/ 	.short	0x005c
        /*0084*/ 	.byte	0x00, 0xf0, 0x11, 0x00


	//----- nvinfo : EIATTR_KPARAM_INFO
	.align		4
.L_24:
        /*0088*/ 	.byte	0x04, 0x17
        /*008a*/ 	.short	(.L_26 - .L_25)
.L_25:
        /*008c*/ 	.word	0x00000000
        /*0090*/ 	.short	0x0011
        /*0092*/ 	.short	0x0058
        /*0094*/ 	.byte	0x00, 0xf0, 0x11, 0x00


	//----- nvinfo : EIATTR_KPARAM_INFO
	.align		4
.L_26:
        /*0098*/ 	.byte	0x04, 0x17
        /*009a*/ 	.short	(.L_28 - .L_27)
.L_27:
        /*009c*/ 	.word	0x00000000
        /*00a0*/ 	.short	0x0010
        /*00a2*/ 	.short	0x0054
        /*00a4*/ 	.byte	0x00, 0xf0, 0x11, 0x00


	//----- nvinfo : EIATTR_KPARAM_INFO
	.align		4
.L_28:
        /*00a8*/ 	.byte	0x04, 0x17
        /*00aa*/ 	.short	(.L_30 - .L_29)
.L_29:
        /*00ac*/ 	.word	0x00000000
        /*00b0*/ 	.short	0x000f
        /*00b2*/ 	.short	0x0050
        /*00b4*/ 	.byte	0x00, 0xf0, 0x11, 0x00


	//----- nvinfo : EIATTR_KPARAM_INFO
	.align		4
.L_30:
        /*00b8*/ 	.byte	0x04, 0x17
        /*00ba*/ 	.short	(.L_32 - .L_31)
.L_31:
        /*00bc*/ 	.word	0x00000000
        /*00c0*/ 	.short	0x000e
        /*00c2*/ 	.short	0x004c
        /*00c4*/ 	.byte	0x00, 0xf0, 0x11, 0x00


	//----- nvinfo : EIATTR_KPARAM_INFO
	.align		4
.L_32:
        /*00c8*/ 	.byte	0x04, 0x17
        /*00ca*/ 	.short	(.L_34 - .L_33)
.L_33:
        /*00cc*/ 	.word	0x00000000
        /*00d0*/ 	.short	0x000d
        /*00d2*/ 	.short	0x0048
        /*00d4*/ 	.byte	0x00, 0xf0, 0x11, 0x00


	//----- nvinfo : EIATTR_KPARAM_INFO
	.align		4
.L_34:
        /*00d8*/ 	.byte	0x04, 0x17
        /*00da*/ 	.short	(.L_36 - .L_35)
.L_35:
        /*00dc*/ 	.word	0x00000000
        /*00e0*/ 	.short	0x000c
        /*00e2*/ 	.short	0x0044
        /*00e4*/ 	.byte	0x00, 0xf0, 0x11, 0x00


	//----- nvinfo : EIATTR_KPARAM_INFO
	.align		4
.L_36:
        /*00e8*/ 	.byte	0x04, 0x17
        /*00ea*/ 	.short	(.L_38 - .L_37)
.L_37:
        /*00ec*/ 	.word	0x00000000
        /*00f0*/ 	.short	0x000b
        /*00f2*/ 	.short	0x0040
        /*00f4*/ 	.byte	0x00, 0xf0, 0x11, 0x00


	//----- nvinfo : EIATTR_KPARAM_INFO
	.align		4
.L_38:
        /*00f8*/ 	.byte	0x04, 0x17
        /*00fa*/ 	.short	(.L_40 - .L_39)
.L_39:
        /*00fc*/ 	.word	0x00000000
        /*0100*/ 	.short	0x000a
        /*0102*/ 	.short	0x003c
        /*0104*/ 	.byte	0x00, 0xf0, 0x11, 0x00


	//----- nvinfo : EIATTR_KPARAM_INFO
	.align		4
.L_40:
        /*0108*/ 	.byte	0x04, 0x17
        /*010a*/ 	.short	(.L_42 - .L_41)
.L_41:
        /*010c*/ 	.word	0x00000000
        /*0110*/ 	.short	0x0009
        /*0112*/ 	.short	0x0038
        /*0114*/ 	.byte	0x00, 0xf0, 0x11, 0x00


	//----- nvinfo : EIATTR_KPARAM_INFO
	.align		4
.L_42:
        /*0118*/ 	.byte	0x04, 0x17
        /*011a*/ 	.short	(.L_44 - .L_43)
.L_43:
        /*011c*/ 	.word	0x00000000
        /*0120*/ 	.short	0x0008
        /*0122*/ 	.short	0x0034
        /*0124*/ 	.byte	0x00, 0xf0, 0x11, 0x00


	//----- nvinfo : EIATTR_KPARAM_INFO
	.align		4
.L_44:
        /*0128*/ 	.byte	0x04, 0x17
        /*012a*/ 	.short	(.L_46 - .L_45)
.L_45:
        /*012c*/ 	.word	0x00000000
        /*0130*/ 	.short	0x0007
        /*0132*/ 	.short	0x0030
        /*0134*/ 	.byte	0x00, 0xf0, 0x11, 0x00


	//----- nvinfo : EIATTR_KPARAM_INFO
	.align		4
.L_46:
        /*0138*/ 	.byte	0x04, 0x17
        /*013a*/ 	.short	(.L_48 - .L_47)
.L_47:
        /*013c*/ 	.word	0x00000000
        /*0140*/ 	.short	0x0006
        /*0142*/ 	.short	0x002c
        /*0144*/ 	.byte	0x00, 0xf0, 0x11, 0x00


	//----- nvinfo : EIATTR_KPARAM_INFO
	.align		4
.L_48:
        /*0148*/ 	.byte	0x04, 0x17
        /*014a*/ 	.short	(.L_50 - .L_49)
.L_49:
        /*014c*/ 	.word	0x00000000
        /*0150*/ 	.short	0x0005
        /*0152*/ 	.short	0x0028
        /*0154*/ 	.byte	0x00, 0xf0, 0x11, 0x00


	//----- nvinfo : EIATTR_KPARAM_INFO
	.align		4
.L_50:
        /*0158*/ 	.byte	0x04, 0x17
        /*015a*/ 	.short	(.L_52 - .L_51)
.L_51:
        /*015c*/ 	.word	0x00000000
        /*0160*/ 	.short	0x0004
        /*0162*/ 	.short	0x0020
        /*0164*/ 	.byte	0x00, 0xf4, 0x21, 0x00


	//----- nvinfo : EIATTR_KPARAM_INFO
	.align		4
.L_52:
        /*0168*/ 	.byte	0x04, 0x17
        /*016a*/ 	.short	(.L_54 - .L_53)
.L_53:
        /*016c*/ 	.word	0x00000000
        /*0170*/ 	.short	0x0003
        /*0172*/ 	.short	0x0018
        /*0174*/ 	.byte	0x00, 0xf4, 0x21, 0x00


	//----- nvinfo : EIATTR_KPARAM_INFO
	.align		4
.L_54:
        /*0178*/ 	.byte	0x04, 0x17
        /*017a*/ 	.short	(.L_56 - .L_55)
.L_55:
        /*017c*/ 	.word	0x00000000
        /*0180*/ 	.short	0x0002
        /*0182*/ 	.short	0x0010
        /*0184*/ 	.byte	0x00, 0xf4, 0x21, 0x00


	//----- nvinfo : EIATTR_KPARAM_INFO
	.align		4
.L_56:
        /*0188*/ 	.byte	0x04, 0x17
        /*018a*/ 	.short	(.L_58 - .L_57)
.L_57:
        /*018c*/ 	.word	0x00000000
        /*0190*/ 	.short	0x0001
        /*0192*/ 	.short	0x0008
        /*0194*/ 	.byte	0x00, 0xf4, 0x21, 0x00


	//----- nvinfo : EIATTR_KPARAM_INFO
	.align		4
.L_58:
        /*0198*/ 	.byte	0x04, 0x17
        /*019a*/ 	.short	(.L_60 - .L_59)
.L_59:
        /*019c*/ 	.word	0x00000000
        /*01a0*/ 	.short	0x0000
        /*01a2*/ 	.short	0x0000
        /*01a4*/ 	.byte	0x00, 0xf4, 0x21, 0x00


	//----- nvinfo : EIATTR_SPARSE_MMA_MASK
	.align		4
.L_60:
        /*01a8*/ 	.byte	0x03, 0x50
        /*01aa*/ 	.short	0x0000


	//----- nvinfo : EIATTR_MAXREG_COUNT
	.align		4
        /*01ac*/ 	.byte	0x03, 0x1b
        /*01ae*/ 	.short	0x00ff


	//----- nvinfo : EIATTR_NUM_BARRIERS
	.align		4
        /*01b0*/ 	.byte	0x02, 0x4c
        /*01b2*/ 	.byte	0x01
	.zero		1


	//----- nvinfo : EIATTR_MERCURY_ISA_VERSION
	.align		4
        /*01b4*/ 	.byte	0x03, 0x5f
        /*01b6*/ 	.short	0x0101


	//----- nvinfo : EIATTR_COOP_GROUP_MASK_REGIDS
	.align		4
        /*01b8*/ 	.byte	0x04, 0x29
        /*01ba*/ 	.short	(.L_62 - .L_61)


	//   ....[0]....
.L_61:
        /*01bc*/ 	.word	0xffffffff


	//   ....[1]....
        /*01c0*/ 	.word	0xffffffff


	//   ....[2]....
        /*01c4*/ 	.word	0xffffffff


	//   ....[3]....
        /*01c8*/ 	.word	0xffffffff


	//   ....[4]....
        /*01cc*/ 	.word	0xffffffff


	//   ....[5]....
        /*01d0*/ 	.word	0xffffffff


	//   ....[6]....
        /*01d4*/ 	.word	0xffffffff


	//   ....[7]....
        /*01d8*/ 	.word	0xffffffff


	//----- nvinfo : EIATTR_COOP_GROUP_INSTR_OFFSETS
	.align		4
.L_62:
        /*01dc*/ 	.byte	0x04, 0x28
        /*01de*/ 	.short	(.L_64 - .L_63)


	//   ....[0]....
.L_63:
        /*01e0*/ 	.word	0x000029d0


	//   ....[1]....
        /*01e4*/ 	.word	0x00002b30


	//   ....[2]....
        /*01e8*/ 	.word	0x000034f0


	//   ....[3]....
        /*01ec*/ 	.word	0x00003510


	//   ....[4]....
        /*01f0*/ 	.word	0x00004930


	//   ....[5]....
        /*01f4*/ 	.word	0x00004940


	//   ....[6]....
        /*01f8*/ 	.word	0x00004990


	//   ....[7]....
        /*01fc*/ 	.word	0x000049b0


	//----- nvinfo : EIATTR_EXIT_INSTR_OFFSETS
	.align		4
.L_64:
        /*0200*/ 	.byte	0x04, 0x1c
        /*0202*/ 	.short	(.L_66 - .L_65)


	//   ....[0]....
.L_65:
        /*0204*/ 	.word	0x00005ac0


	//   ....[1]....
        /*0208*/ 	.word	0x00005af0


	//----- nvinfo : EIATTR_REQNTID
	.align		4
.L_66:
        /*020c*/ 	.byte	0x04, 0x10
        /*020e*/ 	.short	(.L_68 - .L_67)
.L_67:
        /*0210*/ 	.word	0x00000100
        /*0214*/ 	.word	0x00000001
        /*0218*/ 	.word	0x00000001


	//----- nvinfo : EIATTR_CBANK_PARAM_SIZE
	.align		4
.L_68:
        /*021c*/ 	.byte	0x03, 0x19
        /*021e*/ 	.short	0x0088


	//----- nvinfo : EIATTR_PARAM_CBANK
	.align		4
        /*0220*/ 	.byte	0x04, 0x0a
        /*0222*/ 	.short	(.L_70 - .L_69)
	.align		4
.L_69:
        /*0224*/ 	.word	index@(.nv.constant0.attn_fwd)
        /*0228*/ 	.short	0x0210
        /*022a*/ 	.short	0x0088


	//----- nvinfo : EIATTR_SW_WAR
	.align		4
.L_70:
        /*022c*/ 	.byte	0x04, 0x36
        /*022e*/ 	.short	(.L_72 - .L_71)
.L_71:
        /*0230*/ 	.word	0x00000008
.L_72:


//--------------------- .nv.callgraph             --------------------------
	.section	.nv.callgraph,"",@"SHT_CUDA_CALLGRAPH"
	.align	4
	.sectionentsize	8
	.align		4
        /*0000*/ 	.word	0x00000000
	.align		4
        /*0004*/ 	.word	0xffffffff
	.align		4
        /*0008*/ 	.word	0x00000000
	.align		4
        /*000c*/ 	.word	0xfffffffe
	.align		4
        /*0010*/ 	.word	0x00000000
	.align		4
        /*0014*/ 	.word	0xfffffffd
	.align		4
        /*0018*/ 	.word	0x00000000
	.align		4
        /*001c*/ 	.word	0xfffffffc


//--------------------- .nv.constant4             --------------------------
	.section	.nv.constant4,"a",@progbits
	.align	8
	.align		8
.nv.constant4:
        /*0000*/ 	.dword	_$_str


//--------------------- .text.attn_fwd            --------------------------
	.section	.text.attn_fwd,"ax",@progbits
	.align	128
        .global         attn_fwd
        .type           attn_fwd,@function
        .size           attn_fwd,(.L_x_3 - attn_fwd)
        .other          attn_fwd,@"STO_CUDA_ENTRY STV_DEFAULT"
attn_fwd:
.text.attn_fwd:
[----:B------:R-:W-:Y:S01]  /*0000*/  LDC R1, c[0x0][0x28] ;  /* 0x00000a00ff017b82 */ /* 0x000fe20000000800 */
[----:B------:R-:W0:Y:S07]  /*0010*/  S2R R17, SR_CTAID.X ;  /* 0x0000000000117919 */ /* 0x000e2e0000002500 */
[----:B------:R-:W1:Y:S01]  /*0020*/  S2UR UR12, SR_CTAID.Y ;  /* 0x00000000000c79c3 */ /* 0x000e620000002600 */
[----:B------:R-:W-:Y:S01]  /*0030*/  ULDC.64 UR4, c[0x0][0x240] ;  /* 0x0000900000047ab9 */ /* 0x000fe20000000a00 */
[----:B------:R-:W-:Y:S01]  /*0040*/  ULDC.64 UR20, c[0x0][0x208] ;  /* 0x0000820000147ab9 */ /* 0x000fe20000000a00 */
[----:B------:R-:W2:Y:S05]  /*0050*/  S2R R0, SR_TID.X ;  /* 0x0000000000007919 */ /* 0x000eaa0000002100 */
[----:B------:R-:W3:Y:S08]  /*0060*/  LDC R30, c[0x0][0x248] ;  /* 0x00009200ff1e7b82 */ /* 0x000ef00000000800 */
[----:B------:R-:W4:Y:S01]  /*0070*/  LDC.64 R28, c[0x0][0x210] ;  /* 0x00008400ff1c7b82 */ /* 0x000f220000000a00 */
[----:B-1----:R-:W-:-:S04]  /*0080*/  UIMAD UR4, UR12, UR4, URZ ;  /* 0x000000040c0472a4 */ /* 0x002fc8000f8e023f */
[----:B------:R-:W-:Y:S01]  /*0090*/  USHF.L.U32 UR6, UR4, 0x1, URZ ;  /* 0x0000000104067899 */ /* 0x000fe2000800063f */
[----:B0-----:R-:W-:Y:S01]  /*00a0*/  IMAD.SHL.U32 R17, R17, 0x80, RZ ;  /* 0x0000008011117824 */ /* 0x001fe200078e00ff */
[----:B--2---:R-:W-:-:S04]  /*00b0*/  SHF.R.U32.HI R151, RZ, 0x7, R0 ;  /* 0x00000007ff977819 */ /* 0x004fc80000011600 */
[----:B------:R-:W-:Y:S02]  /*00c0*/  LOP3.LUT R150, R17, 0x7f, R0, 0xf8, !PT ;  /* 0x0000007f11967812 */ /* 0x000fe400078ef800 */
[----:B------:R-:W-:-:S03]  /*00d0*/  SGXT.U32 R151, R151, 0x1 ;  /* 0x000000019797781a */ /* 0x000fc60000000000 */
[----:B------:R-:W-:Y:S01]  /*00e0*/  IMAD R2, R150, UR5, RZ ;  /* 0x0000000596027c24 */ /* 0x000fe2000f8e02ff */
[----:B------:R-:W-:Y:S01]  /*00f0*/  UIMAD.WIDE UR4, UR4, 0x2, URZ ;  /* 0x00000002040478a5 */ /* 0x000fe2000f8e023f */
[----:B---3--:R-:W-:Y:S02]  /*0100*/  IMAD R5, R151, R30, RZ ;  /* 0x0000001e97057224 */ /* 0x008fe400078e02ff */
[----:B------:R-:W-:Y:S02]  /*0110*/  IMAD.SHL.U32 R3, R2, 0x2, RZ ;  /* 0x0000000202037824 */ /* 0x000fe400078e00ff */
[----:B------:R-:W-:Y:S02]  /*0120*/  IMAD R7, R30, 0x2, R5 ;  /* 0x000000021e077824 */ /* 0x000fe400078e0205 */
[----:B------:R-:W-:Y:S01]  /*0130*/  IMAD.HI R2, R2, 0x2, RZ ;  /* 0x0000000202027827 */ /* 0x000fe200078e02ff */
[----:B----4-:R-:W-:-:S03]  /*0140*/  IADD3 R27, P0, P1, R3, UR6, R28 ;  /* 0x00000006031b7c10 */ /* 0x010fc6000f91e01c */
[----:B------:R-:W-:Y:S01]  /*0150*/  IMAD R8, R30, 0x2, R7 ;  /* 0x000000021e087824 */ /* 0x000fe200078e0207 */
[----:B------:R-:W-:Y:S02]  /*0160*/  IADD3.X R29, R2, UR5, R29, P0, P1 ;  /* 0x00000005021d7c10 */ /* 0x000fe400087e241d */
[-C--:B------:R-:W-:Y:S01]  /*0170*/  LEA R2, P0, R5, R27.reuse, 0x1 ;  /* 0x0000001b05027211 */ /* 0x080fe200078008ff */
[C---:B------:R-:W-:Y:S01]  /*0180*/  IMAD R9, R30.reuse, 0x2, R8 ;  /* 0x000000021e097824 */ /* 0x040fe200078e0208 */
[----:B------:R-:W-:Y:S02]  /*0190*/  LEA R4, P1, R7, R27, 0x1 ;  /* 0x0000001b07047211 */ /* 0x000fe400078208ff */
[----:B------:R-:W-:Y:S01]  /*01a0*/  LEA.HI.X.SX32 R3, R5, R29, 0x1, P0 ;  /* 0x0000001d05037211 */ /* 0x000fe200000f0eff */
[----:B------:R-:W-:Y:S01]  /*01b0*/  IMAD R11, R30, 0x2, R9 ;  /* 0x000000021e0b7824 */ /* 0x000fe200078e0209 */
[----:B------:R-:W-:Y:S02]  /*01c0*/  LEA R6, P0, R8, R27, 0x1 ;  /* 0x0000001b08067211 */ /* 0x000fe400078008ff */
[-C--:B------:R-:W-:Y:S01]  /*01d0*/  LEA.HI.X.SX32 R5, R7, R29.reuse, 0x1, P1 ;  /* 0x0000001d07057211 */ /* 0x080fe200008f0eff */
[----:B------:R-:W-:Y:S01]  /*01e0*/  IMAD R12, R30, 0x2, R11 ;  /* 0x000000021e0c7824 */ /* 0x000fe200078e020b */
[----:B------:R-:W-:Y:S01]  /*01f0*/  LEA.HI.X.SX32 R7, R8, R29, 0x1, P0 ;  /* 0x0000001d08077211 */ /* 0x000fe200000f0eff */
[----:B------:R0:W2:Y:S01]  /*0200*/  LDG.E.U16 R20, desc[UR20][R2.64] ;  /* 0x0000001402147981 */ /* 0x0000a2000c1e1500 */
[----:B------:R-:W-:Y:S01]  /*0210*/  LEA R8, P0, R9, R27, 0x1 ;  /* 0x0000001b09087211 */ /* 0x000fe200078008ff */
[----:B------:R-:W-:-:S02]  /*0220*/  IMAD R13, R30, 0x2, R12 ;  /* 0x000000021e0d7824 */ /* 0x000fc400078e020c */
[----:B------:R1:W3:Y:S01]  /*0230*/  LDG.E.U16 R19, desc[UR20][R4.64] ;  /* 0x0000001404137981 */ /* 0x0002e2000c1e1500 */
[----:B------:R-:W-:Y:S01]  /*0240*/  LEA.HI.X.SX32 R9, R9, R29, 0x1, P0 ;  /* 0x0000001d09097211 */ /* 0x000fe200000f0eff */
[----:B------:R-:W-:Y:S01]  /*0250*/  IMAD R14, R30, 0x2, R13 ;  /* 0x000000021e0e7824 */ /* 0x000fe200078e020d */
[CC--:B------:R-:W-:Y:S01]  /*0260*/  LEA R10, P1, R11.reuse, R27.reuse, 0x1 ;  /* 0x0000001b0b0a7211 */ /* 0x0c0fe200078208ff */
[----:B------:R4:W5:Y:S01]  /*0270*/  LDG.E.U16 R22, desc[UR20][R6.64] ;  /* 0x0000001406167981 */ /* 0x000962000c1e1500 */
[C---:B0-----:R-:W-:Y:S02]  /*0280*/  LEA R2, P0, R12.reuse, R27, 0x1 ;  /* 0x0000001b0c027211 */ /* 0x041fe400078008ff */
[-C--:B------:R-:W-:Y:S01]  /*0290*/  LEA.HI.X.SX32 R11, R11, R29.reuse, 0x1, P1 ;  /* 0x0000001d0b0b7211 */ /* 0x080fe200008f0eff */
[----:B------:R0:W5:Y:S01]  /*02a0*/  LDG.E.U16 R21, desc[UR20][R8.64] ;  /* 0x0000001408157981 */ /* 0x000162000c1e1500 */
[----:B------:R-:W-:Y:S01]  /*02b0*/  LEA.HI.X.SX32 R3, R12, R29, 0x1, P0 ;  /* 0x0000001d0c037211 */ /* 0x000fe200000f0eff */
[C---:B------:R-:W-:Y:S01]  /*02c0*/  IMAD R12, R30.reuse, 0x2, R14 ;  /* 0x000000021e0c7824 */ /* 0x040fe200078e020e */
[C---:B-1----:R-:W-:Y:S01]  /*02d0*/  LEA R4, P0, R13.reuse, R27, 0x1 ;  /* 0x0000001b0d047211 */ /* 0x042fe200078008ff */
[----:B------:R1:W3:Y:S03]  /*02e0*/  LDG.E.U16 R24, desc[UR20][R10.64] ;  /* 0x000000140a187981 */ /* 0x0002e6000c1e1500 */
[----:B------:R-:W-:Y:S01]  /*02f0*/  LEA.HI.X.SX32 R5, R13, R29, 0x1, P0 ;  /* 0x0000001d0d057211 */ /* 0x000fe200000f0eff */
[----:B------:R-:W-:Y:S01]  /*0300*/  IMAD R13, R30, 0x2, R12 ;  /* 0x000000021e0d7824 */ /* 0x000fe200078e020c */
[-C--:B----4-:R-:W-:Y:S01]  /*0310*/  LEA R6, P0, R14, R27.reuse, 0x1 ;  /* 0x0000001b0e067211 */ /* 0x090fe200078008ff */
[----:B------:R4:W5:Y:S01]  /*0320*/  LDG.E.U16 R23, desc[UR20][R2.64] ;  /* 0x0000001402177981 */ /* 0x000962000c1e1500 */
[----:B0-----:R-:W-:Y:S01]  /*0330*/  LEA R8, P1, R12, R27, 0x1 ;  /* 0x0000001b0c087211 */ /* 0x001fe200078208ff */
[----:B------:R-:W-:Y:S01]  /*0340*/  IMAD R16, R30, 0x2, R13 ;  /* 0x000000021e107824 */ /* 0x000fe200078e020d */
[----:B------:R-:W-:Y:S01]  /*0350*/  LEA.HI.X.SX32 R7, R14, R29, 0x1, P0 ;  /* 0x0000001d0e077211 */ /* 0x000fe200000f0eff */
[----:B------:R0:W5:Y:S01]  /*0360*/  LDG.E.U16 R26, desc[UR20][R4.64] ;  /* 0x00000014041a7981 */ /* 0x000162000c1e1500 */
[C---:B-1----:R-:W-:Y:S01]  /*0370*/  LEA R10, P0, R13.reuse, R27, 0x1 ;  /* 0x0000001b0d0a7211 */ /* 0x042fe200078008ff */
[----:B------:R-:W-:Y:S01]  /*0380*/  IMAD R18, R30, 0x2, R16 ;  /* 0x000000021e127824 */ /* 0x000fe200078e0210 */
[-C--:B------:R-:W-:Y:S01]  /*0390*/  LEA.HI.X.SX32 R9, R12, R29.reuse, 0x1, P1 ;  /* 0x0000001d0c097211 */ /* 0x080fe200008f0eff */
[----:B------:R1:W5:Y:S02]  /*03a0*/  LDG.E.U16 R25, desc[UR20][R6.64] ;  /* 0x0000001406197981 */ /* 0x000364000c1e1500 */
[C---:B------:R-:W-:Y:S01]  /*03b0*/  IMAD R14, R30.reuse, 0x2, R18 ;  /* 0x000000021e0e7824 */ /* 0x040fe200078e0212 */
[----:B------:R-:W-:Y:S01]  /*03c0*/  LEA.HI.X.SX32 R11, R13, R29, 0x1, P0 ;  /* 0x0000001d0d0b7211 */ /* 0x000fe200000f0eff */
[----:B------:R1:W5:Y:S02]  /*03d0*/  LDG.E.U16 R28, desc[UR20][R8.64] ;  /* 0x00000014081c7981 */ /* 0x000364000c1e1500 */
[----:B----4-:R-:W-:Y:S01]  /*03e0*/  IMAD R3, R30, 0x2, R14 ;  /* 0x000000021e037824 */ /* 0x010fe200078e020e */
[----:B------:R-:W-:-:S02]  /*03f0*/  LEA R12, P0, R14, R27, 0x1 ;  /* 0x0000001b0e0c7211 */ /* 0x000fc400078008ff */
[----:B------:R4:W5:Y:S02]  /*0400*/  LDG.E.U16 R11, desc[UR20][R10.64] ;  /* 0x000000140a0b7981 */ /* 0x000964000c1e1500 */
[----:B------:R-:W-:Y:S01]  /*0410*/  LEA.HI.X.SX32 R13, R14, R29, 0x1, P0 ;  /* 0x0000001d0e0d7211 */ /* 0x000fe200000f0eff */
[----:B0-----:R-:W-:Y:S01]  /*0420*/  IMAD R5, R30, 0x2, R3 ;  /* 0x000000021e057824 */ /* 0x001fe200078e0203 */
[CC--:B------:R-:W-:Y:S02]  /*0430*/  LEA R14, P1, R3.reuse, R27.reuse, 0x1 ;  /* 0x0000001b030e7211 */ /* 0x0c0fe400078208ff */
[C---:B------:R-:W-:Y:S01]  /*0440*/  LEA R2, P0, R16.reuse, R27, 0x1 ;  /* 0x0000001b10027211 */ /* 0x040fe200078008ff */
[----:B------:R0:W5:Y:S01]  /*0450*/  LDG.E.U16 R12, desc[UR20][R12.64] ;  /* 0x000000140c0c7981 */ /* 0x000162000c1e1500 */
[-C--:B------:R-:W-:Y:S02]  /*0460*/  LEA.HI.X.SX32 R15, R3, R29.reuse, 0x1, P1 ;  /* 0x0000001d030f7211 */ /* 0x080fe400008f0eff */
[----:B------:R-:W-:Y:S01]  /*0470*/  LEA.HI.X.SX32 R3, R16, R29, 0x1, P0 ;  /* 0x0000001d10037211 */ /* 0x000fe200000f0eff */
[----:B------:R-:W-:Y:S01]  /*0480*/  IMAD R16, R30, 0x2, R5 ;  /* 0x000000021e107824 */ /* 0x000fe200078e0205 */
[----:B-1----:R-:W-:-:S02]  /*0490*/  LEA R6, P1, R5, R27, 0x1 ;  /* 0x0000001b05067211 */ /* 0x002fc400078208ff */
[----:B------:R-:W-:Y:S01]  /*04a0*/  LEA R4, P0, R18, R27, 0x1 ;  /* 0x0000001b12047211 */ /* 0x000fe200078008ff */
[----:B------:R-:W5:Y:S01]  /*04b0*/  LDG.E.U16 R15, desc[UR20][R14.64] ;  /* 0x000000140e0f7981 */ /* 0x000f62000c1e1500 */
[----:B------:R-:W-:Y:S02]  /*04c0*/  LEA.HI.X.SX32 R7, R5, R29, 0x1, P1 ;  /* 0x0000001d05077211 */ /* 0x000fe400008f0eff */
[----:B------:R-:W-:Y:S01]  /*04d0*/  LEA R8, P1, R16, R27, 0x1 ;  /* 0x0000001b10087211 */ /* 0x000fe200078208ff */
[----:B------:R-:W5:Y:S01]  /*04e0*/  LDG.E.U16 R2, desc[UR20][R2.64] ;  /* 0x0000001402027981 */ /* 0x000f62000c1e1500 */
[-C--:B------:R-:W-:Y:S02]  /*04f0*/  LEA.HI.X.SX32 R5, R18, R29.reuse, 0x1, P0 ;  /* 0x0000001d12057211 */ /* 0x080fe400000f0eff */
[----:B------:R-:W-:Y:S01]  /*0500*/  LEA.HI.X.SX32 R9, R16, R29, 0x1, P1 ;  /* 0x0000001d10097211 */ /* 0x000fe200008f0eff */
[----:B------:R-:W5:Y:S04]  /*0510*/  LDG.E.U16 R6, desc[UR20][R6.64] ;  /* 0x0000001406067981 */ /* 0x000f68000c1e1500 */
[----:B------:R-:W5:Y:S04]  /*0520*/  LDG.E.U16 R5, desc[UR20][R4.64] ;  /* 0x0000001404057981 */ /* 0x000f68000c1e1500 */
[----:B------:R-:W5:Y:S01]  /*0530*/  LDG.E.U16 R9, desc[UR20][R8.64] ;  /* 0x0000001408097981 */ /* 0x000f62000c1e1500 */
[----:B------:R-:W1:Y:S01]  /*0540*/  S2UR UR4, SR_CgaCtaId ;  /* 0x00000000000479c3 */ /* 0x000e620000008800 */
[----:B----4-:R-:W-:Y:S01]  /*0550*/  SHF.R.S32.HI R10, RZ, 0x7, R0 ;  /* 0x00000007ff0a7819 */ /* 0x010fe20000011400 */
[----:B------:R-:W-:-:S03]  /*0560*/  IMAD.SHL.U32 R152, R0, 0x2, RZ ;  /* 0x0000000200987824 */ /* 0x000fc600078e00ff */
[----:B------:R-:W-:Y:S01]  /*0570*/  SGXT R10, R10, 0x1 ;  /* 0x000000010a0a781a */ /* 0x000fe20000000200 */
[----:B------:R-:W-:-:S03]  /*0580*/  VIADD R169, R17, 0x80 ;  /* 0x0000008011a97836 */ /* 0x000fc60000000000 */
[----:B0-----:R-:W-:Y:S01]  /*0590*/  LOP3.LUT R13, R10, 0x90, RZ, 0xc0, !PT ;  /* 0x000000900a0d7812 */ /* 0x001fe200078ec0ff */
[----:B------:R-:W-:Y:S01]  /*05a0*/  IMAD.SHL.U32 R153, R0, 0x40, RZ ;  /* 0x0000004000997824 */ /* 0x000fe200078e00ff */
[----:B------:R-:W-:Y:S02]  /*05b0*/  UMOV UR13, 0x400 ;  /* 0x00000400000d7882 */ /* 0x000fe40000000000 */
[----:B------:R-:W-:Y:S02]  /*05c0*/  LOP3.LUT R10, R13, 0x7e, R152, 0x78, !PT ;  /* 0x0000007e0d0a7812 */ /* 0x000fe400078e7898 */
[----:B------:R-:W-:Y:S02]  /*05d0*/  ISETP.GE.AND P0, PT, R169, 0x1, PT ;  /* 0x00000001a900780c */ /* 0x000fe40003f06270 */
[----:B------:R-:W-:Y:S01]  /*05e0*/  LOP3.LUT R153, R10, 0x1000, R153, 0xf8, !PT ;  /* 0x000010000a997812 */ /* 0x000fe200078ef899 */
[----:B-1----:R-:W-:-:S03]  /*05f0*/  ULEA UR13, UR4, UR13, 0x18 ;  /* 0x0000000d040d7291 */ /* 0x002fc6000f8ec03f */
[C---:B------:R-:W-:Y:S02]  /*0600*/  LOP3.LUT R154, R153.reuse, 0x20, RZ, 0x3c, !PT ;  /* 0x00000020999a7812 */ /* 0x040fe400078e3cff */
[C---:B------:R-:W-:Y:S02]  /*0610*/  LOP3.LUT R155, R153.reuse, 0x40, RZ, 0x3c, !PT ;  /* 0x00000040999b7812 */ /* 0x040fe400078e3cff */
[----:B------:R-:W-:Y:S01]  /*0620*/  LOP3.LUT R156, R153, 0x60, RZ, 0x3c, !PT ;  /* 0x00000060999c7812 */ /* 0x000fe200078e3cff */
[----:B------:R-:W-:Y:S01]  /*0630*/  IMAD.MOV.U32 R82, RZ, RZ, -0x800000 ;  /* 0xff800000ff527424 */ /* 0x000fe200078e00ff */
[----:B------:R-:W-:Y:S01]  /*0640*/  CS2R R88, SRZ ;  /* 0x0000000000587805 */ /* 0x000fe2000001ff00 */
[----:B------:R-:W-:Y:S01]  /*0650*/  IMAD.MOV.U32 R163, RZ, RZ, 0x3f800000 ;  /* 0x3f800000ffa37424 */ /* 0x000fe200078e00ff */
[----:B------:R-:W-:Y:S01]  /*0660*/  CS2R R90, SRZ ;  /* 0x00000000005a7805 */ /* 0x000fe2000001ff00 */
[----:B------:R-:W-:Y:S01]  /*0670*/  IMAD.MOV.U32 R162, RZ, RZ, 0x3f800000 ;  /* 0x3f800000ffa27424 */ /* 0x000fe200078e00ff */
[----:B------:R-:W-:Y:S01]  /*0680*/  CS2R R92, SRZ ;  /* 0x00000000005c7805 */ /* 0x000fe2000001ff00 */
[----:B------:R-:W-:Y:S01]  /*0690*/  IMAD.MOV.U32 R57, RZ, RZ, -0x800000 ;  /* 0xff800000ff397424 */ /* 0x000fe200078e00ff */
[----:B------:R-:W-:-:S02]  /*06a0*/  CS2R R94, SRZ ;  /* 0x00000000005e7805 */ /* 0x000fc4000001ff00 */
[----:B------:R-:W-:Y:S02]  /*06b0*/  CS2R R96, SRZ ;  /* 0x0000000000607805 */ /* 0x000fe4000001ff00 */
[----:B------:R-:W-:Y:S02]  /*06c0*/  CS2R R98, SRZ ;  /* 0x0000000000627805 */ /* 0x000fe4000001ff00 */
[----:B------:R-:W-:Y:S02]  /*06d0*/  CS2R R100, SRZ ;  /* 0x0000000000647805 */ /* 0x000fe4000001ff00 */
[----:B------:R-:W-:Y:S02]  /*06e0*/  CS2R R102, SRZ ;  /* 0x0000000000667805 */ /* 0x000fe4000001ff00 */
[----:B------:R-:W-:Y:S01]  /*06f0*/  LOP3.LUT R157, R0, 0xff, RZ, 0xc0, !PT ;  /* 0x000000ff009d7812 */ /* 0x000fe200078ec0ff */
[----:B--2---:R0:W-:Y:S04]  /*0700*/  STS.U16 [R153+UR13], R20 ;  /* 0x0000001499007988 */ /* 0x0041e8000800040d */
[----:B---3--:R0:W-:Y:S04]  /*0710*/  STS.U16 [R153+UR13+0x400], R24 ;  /* 0x0004001899007988 */ /* 0x0081e8000800040d */
[----:B-----5:R0:W-:Y:S04]  /*0720*/  STS.U16 [R153+UR13+0x800], R28 ;  /* 0x0008001c99007988 */ /* 0x0201e8000800040d */
[----:B------:R0:W-:Y:S04]  /*0730*/  STS.U16 [R153+UR13+0xc00], R12 ;  /* 0x000c000c99007988 */ /* 0x0001e8000800040d */
        /* <DEDUP_REMOVED lines=11> */
[----:B------:R0:W-:Y:S01]  /*07f0*/  STS.U16 [R156+UR13+0xf00], R9 ;  /* 0x000f00099c007988 */ /* 0x0001e2000800040d */
[----:B------:R-:W-:Y:S05]  /*0800*/  @!P0 BRA `(.L_x_0) ;  /* 0x0000004000a08947 */ /* 0x000fea0003800000 */
[----:B0-----:R-:W0:Y:S01]  /*0810*/  LDC.64 R22, c[0x0][0x250] ;  /* 0x00009400ff167b82 */ /* 0x001e220000000a00 */
[----:B------:R-:W-:Y:S01]  /*0820*/  IMAD.SHL.U32 R3, R157, 0x2, RZ ;  /* 0x000000029d037824 */ /* 0x000fe200078e00ff */
[--C-:B------:R-:W-:Y:S01]  /*0830*/  SHF.R.U32.HI R158, RZ, 0x2, R0.reuse ;  /* 0x00000002ff9e7819 */ /* 0x100fe20000011600 */
[----:B------:R-:W-:Y:S01]  /*0840*/  ULDC UR4, c[0x0][0x258] ;  /* 0x0000960000047ab9 */ /* 0x000fe20000000800 */
[----:B------:R-:W-:Y:S01]  /*0850*/  SHF.R.U32.HI R4, RZ, 0x5, R0 ;  /* 0x00000005ff047819 */ /* 0x000fe20000011600 */
[----:B------:R-:W-:Y:S01]  /*0860*/  UIADD3 UR6, UR13, 0x2000, URZ ;  /* 0x000020000d067890 */ /* 0x000fe2000fffe03f */
[----:B------:R-:W-:Y:S01]  /*0870*/  LOP3.LUT R158, R3, 0x30, R158, 0x78, !PT ;  /* 0x00000030039e7812 */ /* 0x000fe200078e789e */
[----:B------:R-:W-:Y:S01]  /*0880*/  IMAD.MOV.U32 R163, RZ, RZ, 0x3f800000 ;  /* 0x3f800000ffa37424 */ /* 0x000fe200078e00ff */
[----:B------:R-:W1:Y:S01]  /*0890*/  LDC.64 R104, c[0x0][0x260] ;  /* 0x00009800ff687b82 */ /* 0x000e620000000a00 */
[----:B------:R-:W-:Y:S01]  /*08a0*/  LOP3.LUT R3, R0, 0x1f, RZ, 0xc0, !PT ;  /* 0x0000001f00037812 */ /* 0x000fe200078ec0ff */
[----:B------:R-:W-:Y:S01]  /*08b0*/  USHF.R.U32.HI UR6, URZ, 0x4, UR6 ;  /* 0x000000043f067899 */ /* 0x000fe20008011606 */
[----:B------:R-:W-:Y:S01]  /*08c0*/  SGXT.U32 R4, R4, 0x3 ;  /* 0x000000030404781a */ /* 0x000fe20000000000 */
[----:B------:R-:W-:Y:S01]  /*08d0*/  IMAD.MOV.U32 R164, RZ, RZ, -0x800000 ;  /* 0xff800000ffa47424 */ /* 0x000fe200078e00ff */
[--C-:B------:R-:W-:Y:S01]  /*08e0*/  SHF.R.U32.HI R2, RZ, 0x5, R0.reuse ;  /* 0x00000005ff027819 */ /* 0x100fe20000011600 */
[----:B------:R-:W-:Y:S01]  /*08f0*/  IMAD R5, R3, UR4, RZ ;  /* 0x0000000403057c24 */ /* 0x000fe2000f8e02ff */
[----:B------:R-:W-:Y:S01]  /*0900*/  SHF.R.U32.HI R8, RZ, 0x2, R0 ;  /* 0x00000002ff087819 */ /* 0x000fe20000011600 */
[----:B------:R-:W-:Y:S01]  /*0910*/  ULDC.64 UR4, c[0x0][0x218] ;  /* 0x0000860000047ab9 */ /* 0x000fe20000000a00 */
[----:B------:R-:W-:Y:S01]  /*0920*/  R2UR UR24, R2 ;  /* 0x00000000021872ca */ /* 0x000fe200000e0000 */
[----:B------:R-:W-:Y:S01]  /*0930*/  IMAD.SHL.U32 R7, R5, 0x2, RZ ;  /* 0x0000000205077824 */ /* 0x000fe200078e00ff */
[----:B------:R-:W-:Y:S01]  /*0940*/  LOP3.LUT R2, R0, 0xe0, RZ, 0xc0, !PT ;  /* 0x000000e000027812 */ /* 0x000fe200078ec0ff */
[----:B------:R-:W2:Y:S01]  /*0950*/  LDC R28, c[0x0][0x268] ;  /* 0x00009a00ff1c7b82 */ /* 0x000ea20000000800 */
[----:B------:R-:W-:Y:S01]  /*0960*/  SGXT.U32 R8, R8, 0x3 ;  /* 0x000000030808781a */ /* 0x000fe20000000000 */
[----:B------:R-:W-:Y:S01]  /*0970*/  USGXT.U32 UR6, UR6, 0xe ;  /* 0x0000000e0606789a */ /* 0x000fe20008000000 */
[----:B------:R-:W-:Y:S01]  /*0980*/  LOP3.LUT R171, R152, 0x6, RZ, 0xc0, !PT ;  /* 0x0000000698ab7812 */ /* 0x000fe200078ec0ff */
[----:B0-----:R-:W-:Y:S01]  /*0990*/  IMAD R3, R22, UR12, RZ ;  /* 0x0000000c16037c24 */ /* 0x001fe2000f8e02ff */
[----:B------:R-:W-:Y:S01]  /*09a0*/  SHF.R.U32.HI R22, RZ, 0x1, R2 ;  /* 0x00000001ff167819 */ /* 0x000fe20000011602 */
[----:B------:R-:W-:Y:S01]  /*09b0*/  IMAD R6, R4, R23, RZ ;  /* 0x0000001704067224 */ /* 0x000fe200078e02ff */
[----:B------:R-:W-:Y:S01]  /*09c0*/  LOP3.LUT R2, R0, 0x7f, RZ, 0xc0, !PT ;  /* 0x0000007f00027812 */ /* 0x000fe200078ec0ff */
[----:B------:R-:W-:Y:S01]  /*09d0*/  IMAD.SHL.U32 R4, R3, 0x2, RZ ;  /* 0x0000000203047824 */ /* 0x000fe200078e00ff */
[----:B------:R-:W-:Y:S01]  /*09e0*/  LOP3.LUT R22, R17, R22, R8, 0xfe, !PT ;  /* 0x0000001611167212 */ /* 0x000fe200078efe08 */
[----:B------:R-:W-:Y:S01]  /*09f0*/  IMAD.HI R3, R3, 0x2, RZ ;  /* 0x0000000203037827 */ /* 0x000fe200078e02ff */
[----:B------:R-:W-:Y:S01]  /*0a00*/  UIADD3 UR14, UP0, UR6, 0x2, URZ ;  /* 0x00000002060e7890 */ /* 0x000fe2000ff1e03f */
[----:B------:R-:W-:-:S02]  /*0a10*/  CS2R R88, SRZ ;  /* 0x0000000000587805 */ /* 0x000fc4000001ff00 */
[----:B------:R-:W-:Y:S01]  /*0a20*/  IADD3 R137, P0, P1, R7, UR4, R4 ;  /* 0x0000000407897c10 */ /* 0x000fe2000f91e004 */
[C---:B------:R-:W-:Y:S01]  /*0a30*/  IMAD R4, R23.reuse, 0x8, R6 ;  /* 0x0000000817047824 */ /* 0x040fe200078e0206 */
[----:B------:R-:W-:Y:S01]  /*0a40*/  CS2R R90, SRZ ;  /* 0x00000000005a7805 */ /* 0x000fe2000001ff00 */
[----:B-1----:R-:W-:Y:S01]  /*0a50*/  IMAD R7, R2, R105, RZ ;  /* 0x0000006902077224 */ /* 0x002fe200078e02ff */
[-C--:B------:R-:W-:Y:S01]  /*0a60*/  LEA R106, P2, R6, R137.reuse, 0x1 ;  /* 0x00000089066a7211 */ /* 0x080fe200078408ff */
[----:B------:R-:W-:Y:S01]  /*0a70*/  IMAD R8, R23, 0x8, R4 ;  /* 0x0000000817087824 */ /* 0x000fe200078e0204 */
[----:B------:R-:W-:Y:S01]  /*0a80*/  LEA R108, P3, R4, R137, 0x1 ;  /* 0x00000089046c7211 */ /* 0x000fe200078608ff */
[----:B------:R-:W-:Y:S01]  /*0a90*/  IMAD R104, R104, UR12, RZ ;  /* 0x0000000c68687c24 */ /* 0x000fe2000f8e02ff */
[----:B------:R-:W-:Y:S01]  /*0aa0*/  CS2R R92, SRZ ;  /* 0x00000000005c7805 */ /* 0x000fe2000001ff00 */
[----:B------:R-:W-:Y:S01]  /*0ab0*/  IMAD.HI R2, R5, 0x2, RZ ;  /* 0x0000000205027827 */ /* 0x000fe200078e02ff */
[----:B------:R-:W-:-:S02]  /*0ac0*/  CS2R R94, SRZ ;  /* 0x00000000005e7805 */ /* 0x000fc4000001ff00 */
[----:B------:R-:W-:Y:S02]  /*0ad0*/  CS2R R96, SRZ ;  /* 0x0000000000607805 */ /* 0x000fe4000001ff00 */
[----:B------:R-:W-:Y:S01]  /*0ae0*/  CS2R R98, SRZ ;  /* 0x0000000000627805 */ /* 0x000fe2000001ff00 */
[----:B------:R-:W-:Y:S01]  /*0af0*/  IMAD R10, R23, 0x8, R8 ;  /* 0x00000008170a7824 */ /* 0x000fe200078e0208 */
[----:B------:R-:W-:Y:S01]  /*0b00*/  IADD3.X R19, R2, UR5, R3, P0, P1 ;  /* 0x0000000502137c10 */ /* 0x000fe200087e2403 */
[----:B------:R-:W-:Y:S01]  /*0b10*/  IMAD.SHL.U32 R5, R104, 0x2, RZ ;  /* 0x0000000268057824 */ /* 0x000fe200078e00ff */
[----:B------:R-:W-:Y:S01]  /*0b20*/  ULDC.64 UR4, c[0x0][0x220] ;  /* 0x0000880000047ab9 */ /* 0x000fe20000000a00 */
[----:B------:R-:W-:Y:S01]  /*0b30*/  IMAD.SHL.U32 R12, R7, 0x2, RZ ;  /* 0x00000002070c7824 */ /* 0x000fe200078e00ff */
[-C--:B------:R-:W-:Y:S01]  /*0b40*/  LEA.HI.X.SX32 R107, R6, R19.reuse, 0x1, P2 ;  /* 0x00000013066b7211 */ /* 0x080fe200010f0eff */
[----:B------:R-:W-:Y:S01]  /*0b50*/  IMAD R2, R23, 0x8, R10 ;  /* 0x0000000817027824 */ /* 0x000fe200078e020a */
[----:B------:R-:W-:Y:S01]  /*0b60*/  LEA.HI.X.SX32 R109, R4, R19, 0x1, P3 ;  /* 0x00000013046d7211 */ /* 0x000fe200018f0eff */
[----:B--2---:R-:W-:Y:S01]  /*0b70*/  IMAD R9, R151, R28, RZ ;  /* 0x0000001c97097224 */ /* 0x004fe200078e02ff */
[----:B------:R-:W-:Y:S01]  /*0b80*/  IADD3 R26, P0, P1, R12, UR4, R5 ;  /* 0x000000040c1a7c10 */ /* 0x000fe2000f91e005 */
[C---:B------:R-:W-:Y:S01]  /*0b90*/  IMAD R12, R23.reuse, 0x8, R2 ;  /* 0x00000008170c7824 */ /* 0x040fe200078e0202 */
[-C--:B------:R-:W-:Y:S01]  /*0ba0*/  LEA R110, P2, R8, R137.reuse, 0x1 ;  /* 0x00000089086e7211 */ /* 0x080fe200078408ff */
[----:B------:R-:W-:Y:S01]  /*0bb0*/  IMAD R3, R28, 0x2, R9 ;  /* 0x000000021c037824 */ /* 0x000fe200078e0209 */
[----:B------:R-:W-:Y:S01]  /*0bc0*/  LEA R112, P3, R10, R137, 0x1 ;  /* 0x000000890a707211 */ /* 0x000fe200078608ff */
[C---:B------:R-:W-:Y:S01]  /*0bd0*/  IMAD R14, R23.reuse, 0x8, R12 ;  /* 0x00000008170e7824 */ /* 0x040fe200078e020c */
[-C--:B------:R-:W-:Y:S01]  /*0be0*/  LEA.HI.X.SX32 R111, R8, R19.reuse, 0x1, P2 ;  /* 0x00000013086f7211 */ /* 0x080fe200010f0eff */
[----:B------:R-:W-:Y:S01]  /*0bf0*/  IMAD R5, R28, 0x2, R3 ;  /* 0x000000021c057824 */ /* 0x000fe200078e0203 */
[----:B------:R-:W-:Y:S01]  /*0c00*/  LEA.HI.X.SX32 R113, R10, R19, 0x1, P3 ;  /* 0x000000130a717211 */ /* 0x000fe200018f0eff */
        /* <DEDUP_REMOVED lines=16> */
[----:B------:R-:W-:Y:S01]  /*0d10*/  IMAD R2, R23, 0x8, R10 ;  /* 0x0000000817027824 */ /* 0x000fe200078e020a */
[-C--:B------:R-:W-:Y:S01]  /*0d20*/  LEA R118, P2, R14, R137.reuse, 0x1 ;  /* 0x000000890e767211 */ /* 0x080fe200078408ff */
[----:B------:R-:W-:Y:S01]  /*0d30*/  IMAD.HI R104, R104, 0x2, RZ ;  /* 0x0000000268687827 */ /* 0x000fe200078e02ff */
[----:B------:R-:W-:-:S02]  /*0d40*/  LEA R126, P3, R10, R137, 0x1 ;  /* 0x000000890a7e7211 */ /* 0x000fc400078608ff */
[----:B------:R-:W-:Y:S02]  /*0d50*/  CS2R R100, SRZ ;  /* 0x0000000000647805 */ /* 0x000fe4000001ff00 */
[----:B------:R-:W-:Y:S01]  /*0d60*/  LEA R128, P4, R2, R137, 0x1 ;  /* 0x0000008902807211 */ /* 0x000fe200078808ff */
[----:B------:R-:W-:Y:S01]  /*0d70*/  IMAD R12, R23, 0x8, R2 ;  /* 0x00000008170c7824 */ /* 0x000fe200078e0202 */
[-C--:B------:R-:W-:Y:S01]  /*0d80*/  LEA.HI.X.SX32 R119, R14, R19.reuse, 0x1, P2 ;  /* 0x000000130e777211 */ /* 0x080fe200010f0eff */
[----:B------:R-:W-:Y:S01]  /*0d90*/  IMAD.HI R7, R7, 0x2, RZ ;  /* 0x0000000207077827 */ /* 0x000fe200078e02ff */
[----:B------:R-:W-:Y:S02]  /*0da0*/  LEA.HI.X.SX32 R129, R2, R19, 0x1, P4 ;  /* 0x0000001302817211 */ /* 0x000fe400020f0eff */
[----:B------:R-:W-:Y:S02]  /*0db0*/  CS2R R102, SRZ ;  /* 0x0000000000667805 */ /* 0x000fe4000001ff00 */
[----:B------:R-:W-:Y:S01]  /*0dc0*/  LEA R124, P2, R8, R137, 0x1 ;  /* 0x00000089087c7211 */ /* 0x000fe200078408ff */
[C---:B------:R-:W-:Y:S01]  /*0dd0*/  IMAD R4, R23.reuse, 0x8, R12 ;  /* 0x0000000817047824 */ /* 0x040fe200078e020c */
[-C--:B------:R-:W-:Y:S01]  /*0de0*/  LEA.HI.X.SX32 R127, R10, R19.reuse, 0x1, P3 ;  /* 0x000000130a7f7211 */ /* 0x080fe200018f0eff */
[----:B------:R-:W-:Y:S01]  /*0df0*/  IMAD.MOV.U32 R161, RZ, RZ, RZ ;  /* 0x000000ffffa17224 */ /* 0x000fe200078e00ff */
[----:B------:R-:W-:Y:S01]  /*0e00*/  LEA.HI.X.SX32 R125, R8, R19, 0x1, P2 ;  /* 0x00000013087d7211 */ /* 0x000fe200010f0eff */
[C---:B------:R-:W-:Y:S01]  /*0e10*/  IMAD R6, R23.reuse, 0x8, R4 ;  /* 0x0000000817067824 */ /* 0x040fe200078e0204 */
[-C--:B------:R-:W-:Y:S01]  /*0e20*/  LEA R130, P2, R12, R137.reuse, 0x1 ;  /* 0x000000890c827211 */ /* 0x080fe200078408ff */
[----:B------:R-:W-:Y:S01]  /*0e30*/  IMAD.MOV.U32 R159, RZ, RZ, RZ ;  /* 0x000000ffff9f7224 */ /* 0x000fe200078e00ff */
[-C--:B------:R-:W-:Y:S01]  /*0e40*/  LEA R132, P3, R4, R137.reuse, 0x1 ;  /* 0x0000008904847211 */ /* 0x080fe200078608ff */
[----:B------:R-:W-:Y:S01]  /*0e50*/  IMAD R2, R23, 0x8, R6 ;  /* 0x0000000817027824 */ /* 0x000fe200078e0206 */
[-C--:B------:R-:W-:Y:S01]  /*0e60*/  LEA R134, P4, R6, R137.reuse, 0x1 ;  /* 0x0000008906867211 */ /* 0x080fe200078808ff */
[----:B------:R-:W-:Y:S01]  /*0e70*/  IMAD.MOV.U32 R162, RZ, RZ, 0x3f800000 ;  /* 0x3f800000ffa27424 */ /* 0x000fe200078e00ff */
[----:B------:R-:W-:Y:S01]  /*0e80*/  IADD3.X R104, R7, UR5, R104, P0, P1 ;  /* 0x0000000507687c10 */ /* 0x000fe200087e2468 */
[----:B------:R-:W-:Y:S01]  /*0e90*/  UMOV UR5, URZ ;  /* 0x0000003f00057c82 */ /* 0x000fe20008000000 */
[----:B------:R-:W-:Y:S01]  /*0ea0*/  LEA R136, P5, R2, R137, 0x1 ;  /* 0x0000008902887211 */ /* 0x000fe200078a08ff */
[----:B------:R-:W-:Y:S01]  /*0eb0*/  UIADD3.X UR15, UR5, 0x40000040, URZ, UP0, !UPT ;  /* 0x40000040050f7890 */ /* 0x000fe200087fe43f */
[-C--:B------:R-:W-:Y:S01]  /*0ec0*/  LEA.HI.X.SX32 R133, R4, R19.reuse, 0x1, P3 ;  /* 0x0000001304857211 */ /* 0x080fe200018f0eff */
[----:B------:R-:W-:Y:S01]  /*0ed0*/  UMOV UR10, 0xfffffffe ;  /* 0xfffffffe000a7882 */ /* 0x000fe20000000000 */
[-C--:B------:R-:W-:Y:S01]  /*0ee0*/  LEA.HI.X.SX32 R137, R2, R19.reuse, 0x1, P5 ;  /* 0x0000001302897211 */ /* 0x080fe200028f0eff */
[----:B------:R-:W-:Y:S01]  /*0ef0*/  IMAD R2, R28, 0x2, R17 ;  /* 0x000000021c027824 */ /* 0x000fe200078e0211 */
[-C--:B------:R-:W-:Y:S01]  /*0f00*/  LEA R140, P1, R3, R26.reuse, 0x1 ;  /* 0x0000001a038c7211 */ /* 0x080fe200078208ff */
[----:B------:R-:W-:Y:S01]  /*0f10*/  UMOV UR11, 0x7fffffdf ;  /* 0x7fffffdf000b7882 */ /* 0x000fe20000000000 */
[-C--:B------:R-:W-:Y:S01]  /*0f20*/  LEA.HI.X.SX32 R131, R12, R19.reuse, 0x1, P2 ;  /* 0x000000130c837211 */ /* 0x080fe200010f0eff */
[C---:B------:R-:W-:Y:S01]  /*0f30*/  IMAD R4, R28.reuse, 0x2, R2 ;  /* 0x000000021c047824 */ /* 0x040fe200078e0202 */
[----:B------:R-:W-:Y:S01]  /*0f40*/  LEA R142, P2, R5, R26, 0x1 ;  /* 0x0000001a058e7211 */ /* 0x000fe200078408ff */
[----:B------:R-:W-:Y:S01]  /*0f50*/  UMOV UR7, URZ ;  /* 0x0000003f00077c82 */ /* 0x000fe20008000000 */
[-C--:B------:R-:W-:Y:S01]  /*0f60*/  LEA.HI.X.SX32 R141, R3, R104.reuse, 0x1, P1 ;  /* 0x00000068038d7211 */ /* 0x080fe200008f0eff */
[C---:B------:R-:W-:Y:S01]  /*0f70*/  IMAD R3, R28.reuse, 0x2, R4 ;  /* 0x000000021c037824 */ /* 0x040fe200078e0204 */
[----:B------:R-:W-:Y:S01]  /*0f80*/  LEA.HI.X.SX32 R143, R5, R104, 0x1, P2 ;  /* 0x00000068058f7211 */ /* 0x000fe200010f0eff */
[----:B------:R-:W-:Y:S01]  /*0f90*/  UMOV UR4, URZ ;  /* 0x0000003f00047c82 */ /* 0x000fe20008000000 */
[C---:B------:R-:W-:Y:S01]  /*0fa0*/  LEA R138, P0, R9.reuse, R26, 0x1 ;  /* 0x0000001a098a7211 */ /* 0x040fe200078008ff */
[----:B------:R-:W-:Y:S01]  /*0fb0*/  IMAD R5, R28, 0x2, R3 ;  /* 0x000000021c057824 */ /* 0x000fe200078e0203 */
[----:B------:R-:W-:Y:S01]  /*0fc0*/  LEA.HI.X.SX32 R135, R6, R19, 0x1, P4 ;  /* 0x0000001306877211 */ /* 0x000fe200020f0eff */
[----:B------:R-:W-:Y:S01]  /*0fd0*/  UIADD3.64 UR10, UR6, -UR10, URZ ;  /* 0x8000000a060a7297 */ /* 0x000fe2000fffe03f */
[----:B------:R-:W-:Y:S01]  /*0fe0*/  LEA.HI.X.SX32 R139, R9, R104, 0x1, P0 ;  /* 0x00000068098b7211 */ /* 0x000fe200000f0eff */
[C---:B------:R-:W-:Y:S01]  /*0ff0*/  IMAD R6, R28.reuse, 0x2, R5 ;  /* 0x000000021c067824 */ /* 0x040fe200078e0205 */
[-C--:B------:R-:W-:Y:S01]  /*1000*/  LEA R144, P0, R11, R26.reuse, 0x1 ;  /* 0x0000001a0b907211 */ /* 0x080fe200078008ff */
[----:B------:R-:W-:Y:S01]  /*1010*/  UIADD3.64 UR18, UR14, 0x2, URZ ;  /* 0x000000020e127897 */ /* 0x000fe2000fffe03f */
[----:B------:R-:W-:Y:S01]  /*1020*/  LEA R146, P1, R13, R26, 0x1 ;  /* 0x0000001a0d927211 */ /* 0x000fe200078208ff */
[C---:B------:R-:W-:Y:S01]  /*1030*/  IMAD R7, R28.reuse, 0x2, R6 ;  /* 0x000000021c077824 */ /* 0x040fe200078e0206 */
[----:B------:R-:W-:Y:S01]  /*1040*/  LEA.HI.X.SX32 R145, R11, R104, 0x1, P0 ;  /* 0x000000680b917211 */ /* 0x000fe200000f0eff */
[----:B------:R-:W-:Y:S01]  /*1050*/  UIADD3.64 UR22, UR14, 0x4, URZ ;  /* 0x000000040e167897 */ /* 0x000fe2000fffe03f */
[-C--:B------:R-:W-:Y:S01]  /*1060*/  LEA R148, P2, R15, R26.reuse, 0x1 ;  /* 0x0000001a0f947211 */ /* 0x080fe200078408ff */
[C---:B------:R-:W-:Y:S01]  /*1070*/  IMAD R24, R28.reuse, 0x2, R7 ;  /* 0x000000021c187824 */ /* 0x040fe200078e0207 */
[----:B------:R-:W-:Y:S01]  /*1080*/  LEA R20, P0, R17, R26, 0x1 ;  /* 0x0000001a11147211 */ /* 0x000fe200078008ff */
[----:B------:R-:W-:Y:S01]  /*1090*/  UIADD3.64 UR26, UR14, 0xfe, URZ ;  /* 0x000000fe0e1a7897 */ /* 0x000fe2000fffe03f */
[-C--:B------:R-:W-:Y:S01]  /*10a0*/  LEA.HI.X.SX32 R147, R13, R104.reuse, 0x1, P1 ;  /* 0x000000680d937211 */ /* 0x080fe200008f0eff */
[----:B------:R-:W-:Y:S01]  /*10b0*/  IMAD R25, R28, 0x2, R24 ;  /* 0x000000021c197824 */ /* 0x000fe200078e0218 */
[-C--:B------:R-:W-:Y:S01]  /*10c0*/  LEA.HI.X.SX32 R149, R15, R104.reuse, 0x1, P2 ;  /* 0x000000680f957211 */ /* 0x080fe200010f0eff */
[----:B------:R-:W-:Y:S01]  /*10d0*/  UIADD3.64 UR30, UR14, 0x100, URZ ;  /* 0x000001000e1e7897 */ /* 0x000fe2000fffe03f */
[----:B------:R-:W-:Y:S01]  /*10e0*/  LEA.HI.X.SX32 R21, R17, R104, 0x1, P0 ;  /* 0x0000006811157211 */ /* 0x000fe200000f0eff */
[----:B------:R-:W-:Y:S01]  /*10f0*/  UIADD3.64 UR34, UR14, 0x102, URZ ;  /* 0x000001020e227897 */ /* 0x000fe2000fffe03f */
[-C--:B------:R-:W-:Y:S01]  /*1100*/  LEA R18, P1, R2, R26.reuse, 0x1 ;  /* 0x0000001a02127211 */ /* 0x080fe200078208ff */
[----:B------:R-:W-:Y:S01]  /*1110*/  UIADD3.64 UR38, UR14, 0x104, URZ ;  /* 0x000001040e267897 */ /* 0x000fe2000fffe03f */
[-C--:B------:R-:W-:Y:S01]  /*1120*/  LEA R16, P2, R4, R26.reuse, 0x1 ;  /* 0x0000001a04107211 */ /* 0x080fe200078408ff */
[----:B------:R-:W-:Y:S01]  /*1130*/  ULDC UR25, c[0x0][0x238] ;  /* 0x00008e0000197ab9 */ /* 0x000fe20000000800 */
[----:B------:R-:W-:-:S02]  /*1140*/  LEA R14, P0, R3, R26, 0x1 ;  /* 0x0000001a030e7211 */ /* 0x000fc400078008ff */
[-C--:B------:R-:W-:Y:S02]  /*1150*/  LEA.HI.X.SX32 R19, R2, R104.reuse, 0x1, P1 ;  /* 0x0000006802137211 */ /* 0x080fe400008f0eff */
[-C--:B------:R-:W-:Y:S02]  /*1160*/  LEA.HI.X.SX32 R17, R4, R104.reuse, 0x1, P2 ;  /* 0x0000006804117211 */ /* 0x080fe400010f0eff */
[----:B------:R-:W-:Y:S01]  /*1170*/  LEA.HI.X.SX32 R15, R3, R104, 0x1, P0 ;  /* 0x00000068030f7211 */ /* 0x000fe200000f0eff */
[----:B------:R-:W-:Y:S01]  /*1180*/  IMAD R3, R28, 0x2, R25 ;  /* 0x000000021c037824 */ /* 0x000fe200078e0219 */
[CC--:B------:R-:W-:Y:S02]  /*1190*/  LEA R12, P1, R5.reuse, R26.reuse, 0x1 ;  /* 0x0000001a050c7211 */ /* 0x0c0fe400078208ff */
[----:B------:R-:W-:Y:S02]  /*11a0*/  LEA R10, P2, R6, R26, 0x1 ;  /* 0x0000001a060a7211 */ /* 0x000fe400078408ff */
[----:B------:R-:W-:-:S02]  /*11b0*/  LEA.HI.X.SX32 R13, R5, R104, 0x1, P1 ;  /* 0x00000068050d7211 */ /* 0x000fc400008f0eff */
[----:B------:R-:W-:Y:S02]  /*11c0*/  LEA.HI.X.SX32 R11, R6, R104, 0x1, P2 ;  /* 0x00000068060b7211 */ /* 0x000fe400010f0eff */
[-C--:B------:R-:W-:Y:S02]  /*11d0*/  LEA R8, P0, R7, R26.reuse, 0x1 ;  /* 0x0000001a07087211 */ /* 0x080fe400078008ff */
[-C--:B------:R-:W-:Y:S02]  /*11e0*/  LEA R6, P1, R24, R26.reuse, 0x1 ;  /* 0x0000001a18067211 */ /* 0x080fe400078208ff */
[-C--:B------:R-:W-:Y:S02]  /*11f0*/  LEA R4, P2, R25, R26.reuse, 0x1 ;  /* 0x0000001a19047211 */ /* 0x080fe400078408ff */
[----:B------:R-:W-:Y:S02]  /*1200*/  LEA R2, P3, R3, R26, 0x1 ;  /* 0x0000001a03027211 */ /* 0x000fe400078608ff */
[----:B------:R-:W-:-:S02]  /*1210*/  LEA.HI.X.SX32 R9, R7, R104, 0x1, P0 ;  /* 0x0000006807097211 */ /* 0x000fc400000f0eff */
[-C--:B------:R-:W-:Y:S02]  /*1220*/  LEA.HI.X.SX32 R7, R24, R104.reuse, 0x1, P1 ;  /* 0x0000006818077211 */ /* 0x080fe400008f0eff */
[-C--:B------:R-:W-:Y:S02]  /*1230*/  LEA.HI.X.SX32 R5, R25, R104.reuse, 0x1, P2 ;  /* 0x0000006819057211 */ /* 0x080fe400010f0eff */
[----:B------:R-:W-:Y:S01]  /*1240*/  LEA.HI.X.SX32 R3, R3, R104, 0x1, P3 ;  /* 0x0000006803037211 */ /* 0x000fe200018f0eff */
[----:B------:R-:W-:Y:S01]  /*1250*/  IMAD.MOV.U32 R104, RZ, RZ, -0x800000 ;  /* 0xff800000ff687424 */ /* 0x000fe200078e00ff */
[----:B------:R-:W-:-:S07]  /*1260*/  LOP3.LUT R160, R22, 0x8, RZ, 0xfc, !PT ;  /* 0x0000000816a07812 */ /* 0x000fce00078efcff */
.L_x_1:
[----:B------:R-:W-:-:S04]  /*1270*/  IMAD.WIDE R24, R161, 0x2, R106 ;  /* 0x00000002a1187825 */ /* 0x000fc800078e026a */
[C---:B------:R-:W-:Y:S01]  /*1280*/  IMAD.WIDE R26, R161.reuse, 0x2, R108 ;  /* 0x00000002a11a7825 */ /* 0x040fe200078e026c */
[----:B------:R0:W2:Y:S03]  /*1290*/  LDG.E.U16 R45, desc[UR20][R24.64] ;  /* 0x00000014182d7981 */ /* 0x0000a6000c1e1500 */
[C---:B------:R-:W-:Y:S01]  /*12a0*/  IMAD.WIDE R28, R161.reuse, 0x2, R110 ;  /* 0x00000002a11c7825 */ /* 0x040fe200078e026e */
[----:B------:R1:W3:Y:S03]  /*12b0*/  LDG.E.U16 R47, desc[UR20][R26.64] ;  /* 0x000000141a2f7981 */ /* 0x0002e6000c1e1500 */
[C---:B------:R-:W-:Y:S01]  /*12c0*/  IMAD.WIDE R30, R161.reuse, 0x2, R112 ;  /* 0x00000002a11e7825 */ /* 0x040fe200078e0270 */
[----:B------:R4:W5:Y:S03]  /*12d0*/  LDG.E.U16 R49, desc[UR20][R28.64] ;  /* 0x000000141c317981 */ /* 0x000966000c1e1500 */
[C---:B------:R-:W-:Y:S01]  /*12e0*/  IMAD.WIDE R32, R161.reuse, 0x2, R114 ;  /* 0x00000002a1207825 */ /* 0x040fe200078e0272 */
[----:B------:R4:W5:Y:S03]  /*12f0*/  LDG.E.U16 R51, desc[UR20][R30.64] ;  /* 0x000000141e337981 */ /* 0x000966000c1e1500 */
[C---:B------:R-:W-:Y:S01]  /*1300*/  IMAD.WIDE R34, R161.reuse, 0x2, R116 ;  /* 0x00000002a1227825 */ /* 0x040fe200078e0274 */
[----:B------:R4:W5:Y:S03]  /*1310*/  LDG.E.U16 R53, desc[UR20][R32.64] ;  /* 0x0000001420357981 */ /* 0x000966000c1e1500 */
[C---:B------:R-:W-:Y:S01]  /*1320*/  IMAD.WIDE R36, R161.reuse, 0x2, R118 ;  /* 0x00000002a1247825 */ /* 0x040fe200078e0276 */
[----:B------:R4:W5:Y:S03]  /*1330*/  LDG.E.U16 R55, desc[UR20][R34.64] ;  /* 0x0000001422377981 */ /* 0x000966000c1e1500 */
[----:B0-----:R-:W-:-:S02]  /*1340*/  IMAD.WIDE R24, R161, 0x2, R120 ;  /* 0x00000002a1187825 */ /* 0x001fc400078e0278 */
[----:B------:R-:W5:Y:S02]  /*1350*/  LDG.E.U16 R37, desc[UR20][R36.64] ;  /* 0x0000001424257981 */ /* 0x000f64000c1e1500 */
[C---:B-1----:R-:W-:Y:S02]  /*1360*/  IMAD.WIDE R26, R161.reuse, 0x2, R122 ;  /* 0x00000002a11a7825 */ /* 0x042fe400078e027a */
[----:B------:R-:W5:Y:S02]  /*1370*/  LDG.E.U16 R25, desc[UR20][R24.64] ;  /* 0x0000001418197981 */ /* 0x000f64000c1e1500 */
[C---:B------:R-:W-:Y:S02]  /*1380*/  IMAD.WIDE R38, R161.reuse, 0x2, R124 ;  /* 0x00000002a1267825 */ /* 0x040fe400078e027c */
[----:B------:R-:W5:Y:S02]  /*1390*/  LDG.E.U16 R27, desc[UR20][R26.64] ;  /* 0x000000141a1b7981 */ /* 0x000f64000c1e1500 */
[----:B------:R-:W-:-:S02]  /*13a0*/  IMAD.WIDE R40, R161, 0x2, R126 ;  /* 0x00000002a1287825 */ /* 0x000fc400078e027e */
[----:B------:R-:W5:Y:S02]  /*13b0*/  LDG.E.U16 R39, desc[UR20][R38.64] ;  /* 0x0000001426277981 */ /* 0x000f64000c1e1500 */
[C---:B------:R-:W-:Y:S02]  /*13c0*/  IMAD.WIDE R42, R161.reuse, 0x2, R128 ;  /* 0x00000002a12a7825 */ /* 0x040fe400078e0280 */
[----:B------:R-:W5:Y:S02]  /*13d0*/  LDG.E.U16 R41, desc[UR20][R40.64] ;  /* 0x0000001428297981 */ /* 0x000f64000c1e1500 */
[C---:B----4-:R-:W-:Y:S02]  /*13e0*/  IMAD.WIDE R28, R161.reuse, 0x2, R130 ;  /* 0x00000002a11c7825 */ /* 0x050fe400078e0282 */
[----:B------:R-:W4:Y:S02]  /*13f0*/  LDG.E.U16 R165, desc[UR20][R42.64] ;  /* 0x000000142aa57981 */ /* 0x000f24000c1e1500 */
[----:B------:R-:W-:-:S02]  /*1400*/  IMAD.WIDE R30, R161, 0x2, R132 ;  /* 0x00000002a11e7825 */ /* 0x000fc400078e0284 */
[----:B------:R-:W4:Y:S02]  /*1410*/  LDG.E.U16 R167, desc[UR20][R28.64] ;  /* 0x000000141ca77981 */ /* 0x000f24000c1e1500 */
[C---:B------:R-:W-:Y:S02]  /*1420*/  IMAD.WIDE R32, R161.reuse, 0x2, R134 ;  /* 0x00000002a1207825 */ /* 0x040fe400078e0286 */
[----:B------:R-:W4:Y:S02]  /*1430*/  LDG.E.U16 R173, desc[UR20][R30.64] ;  /* 0x000000141ead7981 */ /* 0x000f24000c1e1500 */
[----:B------:R-:W-:Y:S02]  /*1440*/  IMAD.WIDE R34, R161, 0x2, R136 ;  /* 0x00000002a1227825 */ /* 0x000fe400078e0288 */
[----:B------:R-:W4:Y:S04]  /*1450*/  LDG.E.U16 R175, desc[UR20][R32.64] ;  /* 0x0000001420af7981 */ /* 0x000f28000c1e1500 */
[----:B------:R-:W4:Y:S01]  /*1460*/  LDG.E.U16 R177, desc[UR20][R34.64] ;  /* 0x0000001422b17981 */ /* 0x000f22000c1e1500 */
[----:B------:R-:W-:Y:S01]  /*1470*/  BAR.SYNC.DEFER_BLOCKING 0x0 ;  /* 0x0000000000007b1d */ /* 0x000fe20000010000 */
[----:B------:R-:W-:-:S04]  /*1480*/  USHF.L.U32 UR8, UR24, 0x6, URZ ;  /* 0x0000000618087899 */ /* 0x000fc8000800063f */
[----:B------:R-:W-:-:S04]  /*1490*/  ULOP3.LUT UR8, UR8, 0x100, URZ, 0xc0, !UPT ;  /* 0x0000010008087892 */ /* 0x000fc8000f8ec03f */
[----:B------:R-:W-:-:S04]  /*14a0*/  ULEA.HI UR8, UR13, UR8, URZ, 0x1c ;  /* 0x000000080d087291 */ /* 0x000fc8000f8fe03f */
[----:B------:R-:W-:Y:S01]  /*14b0*/  ULOP3.LUT UR8, UR8, 0x3fff, URZ, 0xc0, !UPT ;  /* 0x00003fff08087892 */ /* 0x000fe2000f8ec03f */
[----:B------:R-:W-:Y:S01]  /*14c0*/  UMOV UR42, UR6 ;  /* 0x00000006002a7c82 */ /* 0x000fe20008000000 */
[----:B------:R-:W-:Y:S01]  /*14d0*/  UMOV UR43, 0x80000020 ;  /* 0x80000020002b7882 */ /* 0x000fe20000000000 */
[----:B------:R-:W-:-:S04]  /*14e0*/  UMOV UR41, 0x40000040 ;  /* 0x4000004000297882 */ /* 0x000fc80000000000 */
[----:B------:R-:W-:Y:S01]  /*14f0*/  UMOV UR40, UR8 ;  /* 0x0000000800287c82 */ /* 0x000fe20008000000 */
[----:B------:R-:W-:Y:S01]  /*1500*/  UMOV UR16, 0x80 ;  /* 0x0000008000107882 */ /* 0x000fe20000000000 */
[----:B------:R-:W-:Y:S01]  /*1510*/  UMOV UR17, 0x40000040 ;  /* 0x4000004000117882 */ /* 0x000fe20000000000 */
[----:B------:R-:W-:Y:S02]  /*1520*/  UMOV UR9, URZ ;  /* 0x0000003f00097c82 */ /* 0x000fe40008000000 */
[----:B------:R-:W-:Y:S01]  /*1530*/  UIADD3.64 UR8, UR8, UR16, URZ ;  /* 0x0000001008087297 */ /* 0x000fe2000fffe03f */
[----:B------:R-:W-:Y:S01]  /*1540*/  IADD3 R181, P0, R171, UR4, RZ ;  /* 0x00000004abb57c10 */ /* 0x000fe2000ff1e0ff */
[----:B--2---:R-:W-:Y:S04]  /*1550*/  STS.U16 [R158+UR13+0x2000], R45 ;  /* 0x0020002d9e007988 */ /* 0x004fe8000800040d */
[----:B---3--:R-:W-:Y:S04]  /*1560*/  STS.U16 [R158+UR13+0x2200], R47 ;  /* 0x0022002f9e007988 */ /* 0x008fe8000800040d */
[----:B-----5:R-:W-:Y:S04]  /*1570*/  STS.U16 [R158+UR13+0x2400], R49 ;  /* 0x002400319e007988 */ /* 0x020fe8000800040d */
[----:B------:R-:W-:Y:S04]  /*1580*/  STS.U16 [R158+UR13+0x2600], R51 ;  /* 0x002600339e007988 */ /* 0x000fe8000800040d */
[----:B------:R-:W-:Y:S04]  /*1590*/  STS.U16 [R158+UR13+0x2800], R53 ;  /* 0x002800359e007988 */ /* 0x000fe8000800040d */
[----:B------:R-:W-:Y:S04]  /*15a0*/  STS.U16 [R158+UR13+0x2a00], R55 ;  /* 0x002a00379e007988 */ /* 0x000fe8000800040d */
[----:B------:R-:W-:Y:S04]  /*15b0*/  STS.U16 [R158+UR13+0x2c00], R37 ;  /* 0x002c00259e007988 */ /* 0x000fe8000800040d */
[----:B------:R-:W-:Y:S04]  /*15c0*/  STS.U16 [R158+UR13+0x2e00], R25 ;  /* 0x002e00199e007988 */ /* 0x000fe8000800040d */
[----:B------:R-:W-:Y:S04]  /*15d0*/  STS.U16 [R158+UR13+0x3000], R27 ;  /* 0x0030001b9e007988 */ /* 0x000fe8000800040d */
[----:B------:R-:W-:Y:S04]  /*15e0*/  STS.U16 [R158+UR13+0x3200], R39 ;  /* 0x003200279e007988 */ /* 0x000fe8000800040d */
[----:B------:R0:W-:Y:S04]  /*15f0*/  STS.U16 [R158+UR13+0x3400], R41 ;  /* 0x003400299e007988 */ /* 0x0001e8000800040d */
[----:B----4-:R1:W-:Y:S04]  /*1600*/  STS.U16 [R158+UR13+0x3600], R165 ;  /* 0x003600a59e007988 */ /* 0x0103e8000800040d */
[----:B------:R2:W-:Y:S04]  /*1610*/  STS.U16 [R158+UR13+0x3800], R167 ;  /* 0x003800a79e007988 */ /* 0x0005e8000800040d */
[----:B------:R-:W-:Y:S04]  /*1620*/  STS.U16 [R158+UR13+0x3a00], R173 ;  /* 0x003a00ad9e007988 */ /* 0x000fe8000800040d */
[----:B------:R3:W-:Y:S04]  /*1630*/  STS.U16 [R158+UR13+0x3c00], R175 ;  /* 0x003c00af9e007988 */ /* 0x0007e8000800040d */
[----:B------:R4:W-:Y:S01]  /*1640*/  STS.U16 [R158+UR13+0x3e00], R177 ;  /* 0x003e00b19e007988 */ /* 0x0009e2000800040d */
[----:B------:R5:W-:Y:S06]  /*1650*/  MEMBAR.ALL.CTA ;  /* 0x0000000000007992 */ /* 0x000bec0000008000 */
[----:B-----5:R-:W5:Y:S02]  /*1660*/  FENCE.VIEW.ASYNC.S ;  /* 0x00000000000073c6 */ /* 0x020f640000000000 */
[----:B-----5:R-:W-:Y:S06]  /*1670*/  BAR.SYNC.DEFER_BLOCKING 0x0 ;  /* 0x0000000000007b1d */ /* 0x020fec0000010000 */
[----:B0-----:R-:W-:-:S06]  /*1680*/  WARPGROUP.ARRIVE ;  /* 0x00000000000079c5 */ /* 0x001fcc0000000000 */
[----:B------:R-:W-:Y:S01]  /*1690*/  HGMMA.64x128x16.F32 R24, gdesc[UR40].tnspA, RZ, !UPT ;  /* 0x21e00000281879f0 */ /* 0x000fe2000c7008ff */
[C---:B-1----:R-:W-:Y:S01]  /*16a0*/  LOP3.LUT R165, R181.reuse, 0x70, RZ, 0xfc, !PT ;  /* 0x00000070b5a57812 */ /* 0x042fe200078efcff */
[----:B------:R-:W-:Y:S01]  /*16b0*/  IMAD.X R193, RZ, RZ, UR5, P0 ;  /* 0x00000005ffc17e24 */ /* 0x000fe200080e06ff */
[----:B--2---:R-:W-:Y:S02]  /*16c0*/  LOP3.LUT R167, R181, 0x71, RZ, 0xfc, !PT ;  /* 0x00000071b5a77812 */ /* 0x004fe400078efcff */
[C---:B------:R-:W-:Y:S02]  /*16d0*/  ISETP.GT.U32.AND P4, PT, R165.reuse, R22, PT ;  /* 0x00000016a500720c */ /* 0x040fe40003f84070 */
[-C--:B------:R-:W-:Y:S02]  /*16e0*/  ISETP.GT.U32.AND P2, PT, R165, R160.reuse, PT ;  /* 0x000000a0a500720c */ /* 0x080fe40003f44070 */
[----:B------:R-:W-:Y:S02]  /*16f0*/  LOP3.LUT R165, R181, 0x79, RZ, 0xfc, !PT ;  /* 0x00000079b5a57812 */ /* 0x000fe400078efcff */
[----:B------:R-:W-:-:S02]  /*1700*/  ISETP.GT.U32.AND P1, PT, R167, R160, PT ;  /* 0x000000a0a700720c */ /* 0x000fc40003f24070 */
[-C--:B------:R-:W-:Y:S02]  /*1710*/  ISETP.GT.U32.AND P6, PT, R167, R22.reuse, PT ;  /* 0x00000016a700720c */ /* 0x080fe40003fc4070 */
[----:B------:R-:W-:Y:S02]  /*1720*/  ISETP.GT.U32.AND.EX P4, PT, R193, RZ, PT, P4 ;  /* 0x000000ffc100720c */ /* 0x000fe40003f84140 */
[----:B------:R-:W-:Y:S02]  /*1730*/  LOP3.LUT R167, R181, 0x78, RZ, 0xfc, !PT ;  /* 0x00000078b5a77812 */ /* 0x000fe400078efcff */
[-C--:B------:R-:W-:Y:S02]  /*1740*/  ISETP.GT.U32.AND P3, PT, R165, R22.reuse, PT ;  /* 0x00000016a500720c */ /* 0x080fe40003f64070 */
[----:B------:R-:W-:Y:S02]  /*1750*/  SEL R172, RZ, 0x7fff8, !P4 ;  /* 0x0007fff8ffac7807 */ /* 0x000fe40006000000 */
[----:B------:R-:W-:-:S02]  /*1760*/  ISETP.GT.U32.AND P5, PT, R167, R22, PT ;  /* 0x00000016a700720c */ /* 0x000fc40003fa4070 */
[-C--:B------:R-:W-:Y:S02]  /*1770*/  ISETP.GT.U32.AND P4, PT, R167, R160.reuse, PT ;  /* 0x000000a0a700720c */ /* 0x080fe40003f84070 */
[C---:B------:R-:W-:Y:S02]  /*1780*/  ISETP.GT.U32.AND.EX P2, PT, R193.reuse, RZ, PT, P2 ;  /* 0x000000ffc100720c */ /* 0x040fe40003f44120 */
[----:B------:R-:W-:Y:S02]  /*1790*/  ISETP.GT.U32.AND.EX P1, PT, R193, RZ, PT, P1 ;  /* 0x000000ffc100720c */ /* 0x000fe40003f24110 */
[----:B------:R-:W-:Y:S02]  /*17a0*/  LOP3.LUT R167, R181, 0x60, RZ, 0xfc, !PT ;  /* 0x00000060b5a77812 */ /* 0x000fe400078efcff */
[----:B------:R-:W-:Y:S02]  /*17b0*/  ISETP.GT.U32.AND P0, PT, R165, R160, PT ;  /* 0x000000a0a500720c */ /* 0x000fe40003f04070 */
[----:B------:R-:W-:-:S02]  /*17c0*/  ISETP.GT.U32.AND.EX P3, PT, R193, RZ, PT, P3 ;  /* 0x000000ffc100720c */ /* 0x000fc40003f64130 */
[----:B------:R-:W-:Y:S02]  /*17d0*/  LOP3.LUT R165, R181, 0x61, RZ, 0xfc, !PT ;  /* 0x00000061b5a57812 */ /* 0x000fe400078efcff */
[----:B------:R-:W-:Y:S02]  /*17e0*/  SEL R215, RZ, 0x1fffe, !P2 ;  /* 0x0001fffeffd77807 */ /* 0x000fe40005000000 */
[----:B------:R-:W-:Y:S02]  /*17f0*/  ISETP.GT.U32.AND.EX P6, PT, R193, RZ, PT, P6 ;  /* 0x000000ffc100720c */ /* 0x000fe40003fc4160 */
[----:B------:R-:W-:Y:S01]  /*1800*/  SEL R180, RZ, 0x1, !P1 ;  /* 0x00000001ffb47807 */ /* 0x000fe20004800000 */
[----:B------:R-:W-:Y:S01]  /*1810*/  HGMMA.64x128x16.F32 R24, gdesc[UR8].tnspA, R24, gsb0 ;  /* 0x21e00000081879f0 */ /* 0x000fe20008000818 */
[C---:B------:R-:W-:Y:S02]  /*1820*/  ISETP.GT.U32.AND P2, PT, R167.reuse, R22, PT ;  /* 0x00000016a700720c */ /* 0x040fe40003f44070 */
[----:B------:R-:W-:-:S02]  /*1830*/  ISETP.GT.U32.AND P1, PT, R167, R160, PT ;  /* 0x000000a0a700720c */ /* 0x000fc40003f24070 */
[----:B------:R-:W-:Y:S02]  /*1840*/  ISETP.GT.U32.AND.EX P5, PT, R193, RZ, PT, P5 ;  /* 0x000000ffc100720c */ /* 0x000fe40003fa4150 */
[----:B------:R-:W-:Y:S02]  /*1850*/  SEL R168, RZ, 0x4, !P3 ;  /* 0x00000004ffa87807 */ /* 0x000fe40005800000 */
[----:B------:R-:W-:Y:S02]  /*1860*/  SEL R191, RZ, 0x4, !P6 ;  /* 0x00000004ffbf7807 */ /* 0x000fe40007000000 */
[C---:B------:R-:W-:Y:S02]  /*1870*/  ISETP.GT.U32.AND P3, PT, R165.reuse, R160, PT ;  /* 0x000000a0a500720c */ /* 0x040fe40003f64070 */
[----:B------:R-:W-:Y:S02]  /*1880*/  ISETP.GT.U32.AND P6, PT, R165, R22, PT ;  /* 0x00000016a500720c */ /* 0x000fe40003fc4070 */
[----:B------:R-:W-:-:S02]  /*1890*/  ISETP.GT.U32.AND.EX P2, PT, R193, RZ, PT, P2 ;  /* 0x000000ffc100720c */ /* 0x000fc40003f44120 */
[----:B------:R-:W-:Y:S02]  /*18a0*/  ISETP.GT.U32.AND.EX P1, PT, R193, RZ, PT, P1 ;  /* 0x000000ffc100720c */ /* 0x000fe40003f24110 */
[----:B------:R-:W-:Y:S02]  /*18b0*/  LOP3.LUT R165, R181, 0x69, RZ, 0xfc, !PT ;  /* 0x00000069b5a57812 */ /* 0x000fe400078efcff */
[----:B------:R-:W-:Y:S02]  /*18c0*/  ISETP.GT.U32.AND.EX P4, PT, R193, RZ, PT, P4 ;  /* 0x000000ffc100720c */ /* 0x000fe40003f84140 */
[----:B------:R-:W-:Y:S02]  /*18d0*/  SEL R187, RZ, 0x7fff8, !P5 ;  /* 0x0007fff8ffbb7807 */ /* 0x000fe40006800000 */
[----:B------:R-:W-:Y:S02]  /*18e0*/  IADD3 R167, P5, R181, 0x8, RZ ;  /* 0x00000008b5a77810 */ /* 0x000fe40007fbe0ff */
[----:B------:R-:W-:-:S02]  /*18f0*/  ISETP.GT.U32.AND.EX P3, PT, R193, RZ, PT, P3 ;  /* 0x000000ffc100720c */ /* 0x000fc40003f64130 */
[----:B------:R-:W-:Y:S02]  /*1900*/  SEL R170, RZ, 0x7fff8, !P2 ;  /* 0x0007fff8ffaa7807 */ /* 0x000fe40005000000 */
[----:B------:R-:W-:Y:S02]  /*1910*/  SEL R211, RZ, 0x1fffe, !P1 ;  /* 0x0001fffeffd37807 */ /* 0x000fe40004800000 */
[C---:B------:R-:W-:Y:S02]  /*1920*/  ISETP.GT.U32.AND P2, PT, R165.reuse, R22, PT ;  /* 0x00000016a500720c */ /* 0x040fe40003f44070 */
[----:B------:R-:W-:Y:S02]  /*1930*/  ISETP.GT.U32.AND P1, PT, R165, R160, PT ;  /* 0x000000a0a500720c */ /* 0x000fe40003f24070 */
[----:B------:R-:W-:Y:S02]  /*1940*/  SEL R213, RZ, 0x1fffe, !P4 ;  /* 0x0001fffeffd57807 */ /* 0x000fe40006000000 */
[----:B------:R-:W-:-:S02]  /*1950*/  LOP3.LUT R165, R181, 0x68, RZ, 0xfc, !PT ;  /* 0x00000068b5a57812 */ /* 0x000fc400078efcff */
[----:B------:R-:W-:Y:S02]  /*1960*/  ISETP.GT.U32.AND P4, PT, R167, R22, PT ;  /* 0x00000016a700720c */ /* 0x000fe40003f84070 */
[----:B------:R-:W-:Y:S02]  /*1970*/  ISETP.GT.U32.AND.EX P6, PT, R193, RZ, PT, P6 ;  /* 0x000000ffc100720c */ /* 0x000fe40003fc4160 */
[----:B------:R-:W-:Y:S01]  /*1980*/  SEL R178, RZ, 0x1, !P3 ;  /* 0x00000001ffb27807 */ /* 0x000fe20005800000 */
[--C-:B------:R-:W-:Y:S01]  /*1990*/  IMAD.X R166, RZ, RZ, R193.reuse, P5 ;  /* 0x000000ffffa67224 */ /* 0x100fe200028e06c1 */
[----:B------:R-:W-:Y:S02]  /*19a0*/  IADD3 R167, P3, R181, 0x9, RZ ;  /* 0x00000009b5a77810 */ /* 0x000fe40007f7e0ff */
[C---:B------:R-:W-:Y:S02]  /*19b0*/  ISETP.GT.U32.AND P5, PT, R165.reuse, R160, PT ;  /* 0x000000a0a500720c */ /* 0x040fe40003fa4070 */
[----:B------:R-:W-:Y:S01]  /*19c0*/  SEL R189, RZ, 0x4, !P6 ;  /* 0x00000004ffbd7807 */ /* 0x000fe20007000000 */
[----:B------:R-:W-:Y:S01]  /*19d0*/  IMAD.X R192, RZ, RZ, R193, P3 ;  /* 0x000000ffffc07224 */ /* 0x000fe200018e06c1 */
[----:B------:R-:W-:-:S02]  /*19e0*/  ISETP.GT.U32.AND P6, PT, R165, R22, PT ;  /* 0x00000016a500720c */ /* 0x000fc40003fc4070 */
[----:B------:R-:W-:Y:S02]  /*19f0*/  ISETP.GT.U32.AND.EX P5, PT, R193, RZ, PT, P5 ;  /* 0x000000ffc100720c */ /* 0x000fe40003fa4150 */
[----:B------:R-:W-:Y:S02]  /*1a00*/  IADD3 R165, P3, R181, 0x18, RZ ;  /* 0x00000018b5a57810 */ /* 0x000fe40007f7e0ff */
[----:B------:R-:W-:Y:S02]  /*1a10*/  ISETP.GT.U32.AND.EX P6, PT, R193, RZ, PT, P6 ;  /* 0x000000ffc100720c */ /* 0x000fe40003fc4160 */
[----:B------:R-:W-:Y:S01]  /*1a20*/  SEL R209, RZ, 0x1fffe, !P5 ;  /* 0x0001fffeffd17807 */ /* 0x000fe20006800000 */
[----:B------:R-:W-:Y:S01]  /*1a30*/  IMAD.X R186, RZ, RZ, R193, P3 ;  /* 0x000000ffffba7224 */ /* 0x000fe200018e06c1 */
[----:B------:R-:W-:Y:S02]  /*1a40*/  IADD3 R225, P5, R181, 0x10, RZ ;  /* 0x00000010b5e17810 */ /* 0x000fe40007fbe0ff */
[----:B------:R-:W-:-:S02]  /*1a50*/  SEL R207, RZ, 0x7fff8, !P6 ;  /* 0x0007fff8ffcf7807 */ /* 0x000fc40007000000 */
[----:B------:R-:W-:Y:S02]  /*1a60*/  IADD3 R219, P3, R181, 0x21, RZ ;  /* 0x00000021b5db7810 */ /* 0x000fe40007f7e0ff */
[C---:B------:R-:W-:Y:S02]  /*1a70*/  ISETP.GT.U32.AND.EX P2, PT, R193.reuse, RZ, PT, P2 ;  /* 0x000000ffc100720c */ /* 0x040fe40003f44120 */
[----:B------:R-:W-:Y:S02]  /*1a80*/  ISETP.GT.U32.AND.EX P1, PT, R193, RZ, PT, P1 ;  /* 0x000000ffc100720c */ /* 0x000fe40003f24110 */
[C---:B------:R-:W-:Y:S01]  /*1a90*/  IADD3 R223, P6, R181.reuse, 0x11, RZ ;  /* 0x00000011b5df7810 */ /* 0x040fe20007fde0ff */
[--C-:B------:R-:W-:Y:S01]  /*1aa0*/  IMAD.X R190, RZ, RZ, R193.reuse, P5 ;  /* 0x000000ffffbe7224 */ /* 0x100fe200028e06c1 */
[----:B------:R-:W-:Y:S01]  /*1ab0*/  SEL R174, RZ, 0x4, !P2 ;  /* 0x00000004ffae7807 */ /* 0x000fe20005000000 */
[--C-:B------:R-:W-:Y:S01]  /*1ac0*/  IMAD.X R203, RZ, RZ, R193.reuse, P3 ;  /* 0x000000ffffcb7224 */ /* 0x100fe200018e06c1 */
[----:B------:R-:W-:Y:S01]  /*1ad0*/  SEL R176, RZ, 0x1, !P1 ;  /* 0x00000001ffb07807 */ /* 0x000fe20004800000 */
[----:B------:R-:W-:Y:S01]  /*1ae0*/  IMAD.X R188, RZ, RZ, R193, P6 ;  /* 0x000000ffffbc7224 */ /* 0x000fe200030e06c1 */
[----:B------:R-:W-:-:S02]  /*1af0*/  IADD3 R221, P5, R181, 0x19, RZ ;  /* 0x00000019b5dd7810 */ /* 0x000fc40007fbe0ff */
[C---:B------:R-:W-:Y:S02]  /*1b00*/  ISETP.GT.U32.AND P2, PT, R167.reuse, R22, PT ;  /* 0x00000016a700720c */ /* 0x040fe40003f44070 */
[-C--:B------:R-:W-:Y:S02]  /*1b10*/  ISETP.GT.U32.AND P1, PT, R167, R160.reuse, PT ;  /* 0x000000a0a700720c */ /* 0x080fe40003f24070 */
[C---:B------:R-:W-:Y:S02]  /*1b20*/  IADD3 R183, P3, R181.reuse, 0x30, RZ ;  /* 0x00000030b5b77810 */ /* 0x040fe40007f7e0ff */
[C---:B------:R-:W-:Y:S01]  /*1b30*/  IADD3 R167, P6, R181.reuse, 0x20, RZ ;  /* 0x00000020b5a77810 */ /* 0x040fe20007fde0ff */
[--C-:B------:R-:W-:Y:S01]  /*1b40*/  IMAD.X R184, RZ, RZ, R193.reuse, P5 ;  /* 0x000000ffffb87224 */ /* 0x100fe200028e06c1 */
[C---:B------:R-:W-:Y:S01]  /*1b50*/  IADD3 R217, P5, R181.reuse, 0x28, RZ ;  /* 0x00000028b5d97810 */ /* 0x040fe20007fbe0ff */
[--C-:B------:R-:W-:Y:S01]  /*1b60*/  IMAD.X R199, RZ, RZ, R193.reuse, P3 ;  /* 0x000000ffffc77224 */ /* 0x100fe200018e06c1 */
[C---:B---3--:R-:W-:Y:S01]  /*1b70*/  IADD3 R175, P3, R181.reuse, 0x39, RZ ;  /* 0x00000039b5af7810 */ /* 0x048fe20007f7e0ff */
[--C-:B------:R-:W-:Y:S01]  /*1b80*/  IMAD.X R182, RZ, RZ, R193.reuse, P6 ;  /* 0x000000ffffb67224 */ /* 0x100fe200030e06c1 */
[C---:B------:R-:W-:Y:S01]  /*1b90*/  IADD3 R185, P6, R181.reuse, 0x29, RZ ;  /* 0x00000029b5b97810 */ /* 0x040fe20007fde0ff */
[--C-:B------:R-:W-:Y:S01]  /*1ba0*/  IMAD.X R205, RZ, RZ, R193.reuse, P5 ;  /* 0x000000ffffcd7224 */ /* 0x100fe200028e06c1 */
[C---:B----4-:R-:W-:Y:S01]  /*1bb0*/  IADD3 R177, P5, R181.reuse, 0x31, RZ ;  /* 0x00000031b5b17810 */ /* 0x050fe20007fbe0ff */
[--C-:B------:R-:W-:Y:S01]  /*1bc0*/  IMAD.X R197, RZ, RZ, R193.reuse, P3 ;  /* 0x000000ffffc57224 */ /* 0x100fe200018e06c1 */
[C---:B------:R-:W-:Y:S01]  /*1bd0*/  ISETP.GE.U32.AND P3, PT, R181.reuse, R160, PT ;  /* 0x000000a0b500720c */ /* 0x040fe20003f66070 */
[--C-:B------:R-:W-:Y:S01]  /*1be0*/  IMAD.X R198, RZ, RZ, R193.reuse, P6 ;  /* 0x000000ffffc67224 */ /* 0x100fe200030e06c1 */
[----:B------:R-:W-:Y:S01]  /*1bf0*/  IADD3 R179, P6, R181, 0x38, RZ ;  /* 0x00000038b5b37810 */ /* 0x000fe20007fde0ff */
[----:B------:R-:W-:Y:S01]  /*1c00*/  IMAD.X R201, RZ, RZ, R193, P5 ;  /* 0x000000ffffc97224 */ /* 0x000fe200028e06c1 */
[----:B------:R-:W-:-:S02]  /*1c10*/  ISETP.GE.U32.AND.EX P3, PT, R193, RZ, PT, P3 ;  /* 0x000000ffc100720c */ /* 0x000fc40003f66130 */
[----:B------:R-:W-:Y:S01]  /*1c20*/  ISETP.GT.U32.AND.EX P2, PT, R192, RZ, PT, P2 ;  /* 0x000000ffc000720c */ /* 0x000fe20003f44120 */
[----:B------:R-:W-:Y:S01]  /*1c30*/  IMAD.X R195, RZ, RZ, R193, P6 ;  /* 0x000000ffffc37224 */ /* 0x000fe200030e06c1 */
[C---:B------:R-:W-:Y:S02]  /*1c40*/  ISETP.GE.U32.AND P5, PT, R181.reuse, R22, PT ;  /* 0x00000016b500720c */ /* 0x040fe40003fa6070 */
[----:B------:R-:W-:Y:S02]  /*1c50*/  ISETP.GT.U32.AND.EX P4, PT, R166, RZ, PT, P4 ;  /* 0x000000ffa600720c */ /* 0x000fe40003f84140 */
[----:B------:R-:W-:Y:S02]  /*1c60*/  ISETP.GT.U32.AND P6, PT, R181, R160, PT ;  /* 0x000000a0b500720c */ /* 0x000fe40003fc4070 */
[C---:B------:R-:W-:Y:S02]  /*1c70*/  ISETP.GE.U32.AND.EX P5, PT, R193.reuse, RZ, PT, P5 ;  /* 0x000000ffc100720c */ /* 0x040fe40003fa6150 */
[----:B------:R-:W-:-:S02]  /*1c80*/  ISETP.GT.U32.AND.EX P6, PT, R193, RZ, PT, P6 ;  /* 0x000000ffc100720c */ /* 0x000fc40003fc4160 */
[----:B------:R-:W-:Y:S01]  /*1c90*/  ISETP.GT.U32.AND.EX P1, PT, R192, RZ, PT, P1 ;  /* 0x000000ffc000720c */ /* 0x000fe20003f24110 */
[----:B------:R-:W-:Y:S02]  /*1ca0*/  WARPGROUP.DEPBAR.LE gsb0, 0x0 ;  /* 0x00008000000079c5 */ /* 0x000fe40000010000 */
[----:B------:R-:W-:Y:S01]  /*1cb0*/  FMUL R200, R27, UR25 ;  /* 0x000000191bc87c20 */ /* 0x000fe20008400000 */
[----:B------:R-:W-:Y:S01]  /*1cc0*/  FMUL R29, R29, UR25 ;  /* 0x000000191d1d7c20 */ /* 0x000fe20008400000 */
[----:B------:R-:W-:Y:S01]  /*1cd0*/  FMUL R166, R24, UR25 ;  /* 0x0000001918a67c20 */ /* 0x000fe20008400000 */
[----:B------:R-:W-:Y:S02]  /*1ce0*/  FMUL R25, R25, UR25 ;  /* 0x0000001919197c20 */ /* 0x000fe40008400000 */
[----:B------:R-:W-:Y:S02]  /*1cf0*/  FSEL R200, R200, -INF , !P3 ;  /* 0xff800000c8c87808 */ /* 0x000fe40005800000 */
[----:B------:R-:W-:Y:S01]  /*1d00*/  FSEL R24, R29, -INF , !P2 ;  /* 0xff8000001d187808 */ /* 0x000fe20005000000 */
[----:B------:R-:W-:Y:S01]  /*1d10*/  FMUL R173, R26, UR25 ;  /* 0x000000191aad7c20 */ /* 0x000fe20008400000 */
[----:B------:R-:W-:-:S02]  /*1d20*/  ISETP.GT.U32.AND P3, PT, R225, R160, PT ;  /* 0x000000a0e100720c */ /* 0x000fc40003f64070 */
[----:B------:R-:W-:Y:S01]  /*1d30*/  ISETP.GT.U32.AND P2, PT, R223, R160, PT ;  /* 0x000000a0df00720c */ /* 0x000fe20003f44070 */
[----:B------:R-:W-:Y:S01]  /*1d40*/  FMUL R204, R34, UR25 ;  /* 0x0000001922cc7c20 */ /* 0x000fe20008400000 */
[----:B------:R-:W-:Y:S01]  /*1d50*/  FMUL R196, R35, UR25 ;  /* 0x0000001923c47c20 */ /* 0x000fe20008400000 */
[----:B------:R-:W-:Y:S02]  /*1d60*/  FSEL R25, R25, -INF , !P5 ;  /* 0xff80000019197808 */ /* 0x000fe40006800000 */
[----:B------:R-:W-:Y:S02]  /*1d70*/  ISETP.GT.U32.AND.EX P3, PT, R190, RZ, PT, P3 ;  /* 0x000000ffbe00720c */ /* 0x000fe40003f64130 */
[----:B------:R-:W-:Y:S01]  /*1d80*/  ISETP.GT.U32.AND.EX P2, PT, R188, RZ, PT, P2 ;  /* 0x000000ffbc00720c */ /* 0x000fe20003f44120 */
[----:B------:R-:W-:Y:S01]  /*1d90*/  FMUL R26, R28, UR25 ;  /* 0x000000191c1a7c20 */ /* 0x000fe20008400000 */
[-C--:B------:R-:W-:Y:S02]  /*1da0*/  ISETP.GT.U32.AND P5, PT, R181, R22.reuse, PT ;  /* 0x00000016b500720c */ /* 0x080fe40003fa4070 */
[----:B------:R-:W-:Y:S01]  /*1db0*/  FSEL R173, R173, -INF , !P6 ;  /* 0xff800000adad7808 */ /* 0x000fe20007000000 */
[----:B------:R-:W-:Y:S01]  /*1dc0*/  FMUL R206, R30, UR25 ;  /* 0x000000191ece7c20 */ /* 0x000fe20008400000 */
[----:B------:R-:W-:Y:S01]  /*1dd0*/  ISETP.GT.U32.AND P6, PT, R225, R22, PT ;  /* 0x00000016e100720c */ /* 0x000fe20003fc4070 */
[----:B------:R-:W-:Y:S01]  /*1de0*/  FMUL R202, R31, UR25 ;  /* 0x000000191fca7c20 */ /* 0x000fe20008400000 */
[----:B------:R-:W-:-:S02]  /*1df0*/  FSEL R204, R204, -INF , !P3 ;  /* 0xff800000cccc7808 */ /* 0x000fc40005800000 */
[----:B------:R-:W-:Y:S02]  /*1e00*/  FSEL R196, R196, -INF , !P2 ;  /* 0xff800000c4c47808 */ /* 0x000fe40005000000 */
[----:B------:R-:W-:Y:S02]  /*1e10*/  ISETP.GT.U32.AND.EX P5, PT, R193, RZ, PT, P5 ;  /* 0x000000ffc100720c */ /* 0x000fe40003fa4150 */
[C---:B------:R-:W-:Y:S02]  /*1e20*/  ISETP.GT.U32.AND P3, PT, R167.reuse, R22, PT ;  /* 0x00000016a700720c */ /* 0x040fe40003f64070 */
[----:B------:R-:W-:Y:S01]  /*1e30*/  ISETP.GT.U32.AND P2, PT, R167, R160, PT ;  /* 0x000000a0a700720c */ /* 0x000fe20003f44070 */
[----:B------:R-:W-:Y:S01]  /*1e40*/  FMUL R192, R39, UR25 ;  /* 0x0000001927c07c20 */ /* 0x000fe20008400000 */
[----:B------:R-:W-:Y:S01]  /*1e50*/  FSEL R26, R26, -INF , !P4 ;  /* 0xff8000001a1a7808 */ /* 0x000fe20006000000 */
[----:B------:R-:W-:Y:S01]  /*1e60*/  FMUL R39, R40, UR25 ;  /* 0x0000001928277c20 */ /* 0x000fe20008400000 */
[----:B------:R-:W-:Y:S01]  /*1e70*/  ISETP.GT.U32.AND.EX P6, PT, R190, RZ, PT, P6 ;  /* 0x000000ffbe00720c */ /* 0x000fe20003fc4160 */
[----:B------:R-:W-:Y:S01]  /*1e80*/  FMUL R190, R42, UR25 ;  /* 0x000000192abe7c20 */ /* 0x000fe20008400000 */
[----:B------:R-:W-:-:S02]  /*1e90*/  ISETP.GT.U32.AND P4, PT, R223, R22, PT ;  /* 0x00000016df00720c */ /* 0x000fc40003f84070 */
[----:B------:R-:W-:Y:S02]  /*1ea0*/  FSEL R166, R166, -INF , !P5 ;  /* 0xff800000a6a67808 */ /* 0x000fe40006800000 */
[----:B------:R-:W-:Y:S02]  /*1eb0*/  FSEL R206, R206, -INF , !P5 ;  /* 0xff800000cece7808 */ /* 0x000fe40006800000 */
[----:B------:R-:W-:Y:S02]  /*1ec0*/  FSEL R202, R202, -INF , !P1 ;  /* 0xff800000caca7808 */ /* 0x000fe40004800000 */
[C---:B------:R-:W-:Y:S02]  /*1ed0*/  ISETP.GT.U32.AND.EX P3, PT, R182.reuse, RZ, PT, P3 ;  /* 0x000000ffb600720c */ /* 0x040fe40003f64130 */
[----:B------:R-:W-:Y:S02]  /*1ee0*/  ISETP.GT.U32.AND.EX P2, PT, R182, RZ, PT, P2 ;  /* 0x000000ffb600720c */ /* 0x000fe40003f44120 */
[----:B------:R-:W-:-:S02]  /*1ef0*/  ISETP.GT.U32.AND P5, PT, R165, R22, PT ;  /* 0x00000016a500720c */ /* 0x000fc40003fa4070 */
[----:B------:R-:W-:Y:S01]  /*1f00*/  ISETP.GT.U32.AND P1, PT, R165, R160, PT ;  /* 0x000000a0a500720c */ /* 0x000fe20003f24070 */
[----:B------:R-:W-:Y:S01]  /*1f10*/  FMUL R165, R33, UR25 ;  /* 0x0000001921a57c20 */ /* 0x000fe20008400000 */
[----:B------:R-:W-:Y:S02]  /*1f20*/  ISETP.GT.U32.AND.EX P4, PT, R188, RZ, PT, P4 ;  /* 0x000000ffbc00720c */ /* 0x000fe40003f84140 */
[----:B------:R-:W-:Y:S02]  /*1f30*/  FSEL R39, R39, -INF , !P3 ;  /* 0xff80000027277808 */ /* 0x000fe40005800000 */
[----:B------:R-:W-:Y:S02]  /*1f40*/  FSEL R190, R190, -INF , !P2 ;  /* 0xff800000bebe7808 */ /* 0x000fe40005000000 */
[C---:B------:R-:W-:Y:S02]  /*1f50*/  ISETP.GT.U32.AND P3, PT, R185.reuse, R22, PT ;  /* 0x00000016b900720c */ /* 0x040fe40003f64070 */
[----:B------:R-:W-:-:S02]  /*1f60*/  ISETP.GT.U32.AND P2, PT, R185, R160, PT ;  /* 0x000000a0b900720c */ /* 0x000fc40003f44070 */
[----:B------:R-:W-:Y:S02]  /*1f70*/  FMNMX R185, R173, R200, !PT ;  /* 0x000000c8adb97209 */ /* 0x000fe40007800000 */
[----:B------:R-:W-:Y:S02]  /*1f80*/  FSEL R165, R165, -INF , !P4 ;  /* 0xff800000a5a57808 */ /* 0x000fe40006000000 */
[----:B------:R-:W-:Y:S01]  /*1f90*/  ISETP.GT.U32.AND P4, PT, R221, R160, PT ;  /* 0x000000a0dd00720c */ /* 0x000fe20003f84070 */
[----:B------:R-:W-:Y:S01]  /*1fa0*/  FMUL R27, R32, UR25 ;  /* 0x00000019201b7c20 */ /* 0x000fe20008400000 */
[----:B------:R-:W-:Y:S02]  /*1fb0*/  FMNMX R185, R206, R185, !PT ;  /* 0x000000b9ceb97209 */ /* 0x000fe40007800000 */
[----:B------:R-:W-:Y:S02]  /*1fc0*/  ISETP.GT.U32.AND.EX P0, PT, R193, RZ, PT, P0 ;  /* 0x000000ffc100720c */ /* 0x000fe40003f04100 */
[----:B------:R-:W-:-:S02]  /*1fd0*/  ISETP.GT.U32.AND.EX P4, PT, R184, RZ, PT, P4 ;  /* 0x000000ffb800720c */ /* 0x000fc40003f84140 */
[----:B------:R-:W-:Y:S02]  /*1fe0*/  FMNMX R185, R202, R185, !PT ;  /* 0x000000b9cab97209 */ /* 0x000fe40007800000 */
[----:B------:R-:W-:Y:S01]  /*1ff0*/  SEL R28, RZ, 0x1, !P0 ;  /* 0x00000001ff1c7807 */ /* 0x000fe20004000000 */
[----:B------:R-:W-:Y:S01]  /*2000*/  FMUL R194, R38, UR25 ;  /* 0x0000001926c27c20 */ /* 0x000fe20008400000 */
[----:B------:R-:W-:Y:S02]  /*2010*/  FSEL R27, R27, -INF , !P6 ;  /* 0xff8000001b1b7808 */ /* 0x000fe40007000000 */
[----:B------:R-:W-:Y:S02]  /*2020*/  FSEL R192, R192, -INF , !P4 ;  /* 0xff800000c0c07808 */ /* 0x000fe40006000000 */
[----:B------:R-:W-:Y:S02]  /*2030*/  ISETP.GT.U32.AND P6, PT, R221, R22, PT ;  /* 0x00000016dd00720c */ /* 0x000fe40003fc4070 */
[----:B------:R-:W-:-:S02]  /*2040*/  ISETP.GT.U32.AND P4, PT, R217, R160, PT ;  /* 0x000000a0d900720c */ /* 0x000fc40003f84070 */
[----:B------:R-:W-:Y:S02]  /*2050*/  ISETP.GT.U32.AND.EX P1, PT, R186, RZ, PT, P1 ;  /* 0x000000ffba00720c */ /* 0x000fe40003f24110 */
[----:B------:R-:W-:Y:S01]  /*2060*/  FMNMX R185, R204, R185, !PT ;  /* 0x000000b9ccb97209 */ /* 0x000fe20007800000 */
[----:B------:R-:W-:Y:S01]  /*2070*/  FMUL R37, R37, UR25 ;  /* 0x0000001925257c20 */ /* 0x000fe20008400000 */
[----:B------:R-:W-:Y:S01]  /*2080*/  ISETP.GT.U32.AND.EX P5, PT, R186, RZ, PT, P5 ;  /* 0x000000ffba00720c */ /* 0x000fe20003fa4150 */
[----:B------:R-:W-:Y:S02]  /*2090*/  IMAD.IADD R176, R176, 0x1, R209 ;  /* 0x00000001b0b07824 */ /* 0x000fe400078e02d1 */
[----:B------:R-:W-:Y:S01]  /*20a0*/  FMUL R186, R46, UR25 ;  /* 0x000000192eba7c20 */ /* 0x000fe20008400000 */
[----:B------:R-:W-:Y:S01]  /*20b0*/  IMAD.IADD R28, R28, 0x1, R213 ;  /* 0x000000011c1c7824 */ /* 0x000fe200078e02d5 */
[----:B------:R-:W-:Y:S02]  /*20c0*/  ISETP.GT.U32.AND.EX P6, PT, R184, RZ, PT, P6 ;  /* 0x000000ffb800720c */ /* 0x000fe40003fc4160 */
[----:B------:R-:W-:-:S02]  /*20d0*/  ISETP.GT.U32.AND.EX P4, PT, R205, RZ, PT, P4 ;  /* 0x000000ffcd00720c */ /* 0x000fc40003f84140 */
[----:B------:R-:W-:Y:S02]  /*20e0*/  FSEL R194, R194, -INF , !P1 ;  /* 0xff800000c2c27808 */ /* 0x000fe40004800000 */
[----:B------:R-:W-:Y:S01]  /*20f0*/  FMNMX R185, R196, R185, !PT ;  /* 0x000000b9c4b97209 */ /* 0x000fe20007800000 */
[----:B------:R-:W-:Y:S01]  /*2100*/  IMAD.IADD R180, R180, 0x1, R215 ;  /* 0x00000001b4b47824 */ /* 0x000fe200078e02d7 */
[----:B------:R-:W-:Y:S02]  /*2110*/  FSEL R38, R37, -INF , !P6 ;  /* 0xff80000025267808 */ /* 0x000fe40007000000 */
[----:B------:R-:W-:Y:S02]  /*2120*/  LOP3.LUT R176, R176, 0x3, RZ, 0xc0, !PT ;  /* 0x00000003b0b07812 */ /* 0x000fe400078ec0ff */
[----:B------:R-:W-:Y:S02]  /*2130*/  LOP3.LUT R28, R28, 0x3, RZ, 0xc0, !PT ;  /* 0x000000031c1c7812 */ /* 0x000fe400078ec0ff */
[----:B------:R-:W-:-:S02]  /*2140*/  FSEL R186, R186, -INF , !P4 ;  /* 0xff800000baba7808 */ /* 0x000fc40006000000 */
[-C--:B------:R-:W-:Y:S02]  /*2150*/  ISETP.GT.U32.AND P6, PT, R219, R160.reuse, PT ;  /* 0x000000a0db00720c */ /* 0x080fe40003fc4070 */
[----:B------:R-:W-:Y:S02]  /*2160*/  ISETP.GT.U32.AND P4, PT, R183, R160, PT ;  /* 0x000000a0b700720c */ /* 0x000fe40003f84070 */
[----:B------:R-:W-:Y:S01]  /*2170*/  FMNMX R185, R194, R185, !PT ;  /* 0x000000b9c2b97209 */ /* 0x000fe20007800000 */
[----:B------:R-:W-:Y:S01]  /*2180*/  FMUL R188, R43, UR25 ;  /* 0x000000192bbc7c20 */ /* 0x000fe20008400000 */
[----:B------:R-:W-:Y:S01]  /*2190*/  LOP3.LUT R180, R180, 0x3, RZ, 0xc0, !PT ;  /* 0x00000003b4b47812 */ /* 0x000fe200078ec0ff */
[----:B------:R-:W-:Y:S01]  /*21a0*/  FMUL R42, R50, UR25 ;  /* 0x00000019322a7c20 */ /* 0x000fe20008400000 */
[----:B------:R-:W-:Y:S01]  /*21b0*/  IADD3 R174, R176, R207, R174 ;  /* 0x000000cfb0ae7210 */ /* 0x000fe20007ffe0ae */
[----:B------:R-:W-:Y:S01]  /*21c0*/  IMAD.IADD R178, R178, 0x1, R211 ;  /* 0x00000001b2b27824 */ /* 0x000fe200078e02d3 */
[----:B------:R-:W-:-:S02]  /*21d0*/  IADD3 R28, R28, R187, R168 ;  /* 0x000000bb1c1c7210 */ /* 0x000fc40007ffe0a8 */
[----:B------:R-:W-:Y:S02]  /*21e0*/  ISETP.GT.U32.AND.EX P6, PT, R203, RZ, PT, P6 ;  /* 0x000000ffcb00720c */ /* 0x000fe40003fc4160 */
[----:B------:R-:W-:Y:S02]  /*21f0*/  ISETP.GT.U32.AND.EX P4, PT, R199, RZ, PT, P4 ;  /* 0x000000ffc700720c */ /* 0x000fe40003f84140 */
[----:B------:R-:W-:Y:S01]  /*2200*/  FMNMX R185, R192, R185, !PT ;  /* 0x000000b9c0b97209 */ /* 0x000fe20007800000 */
[----:B------:R-:W-:Y:S01]  /*2210*/  FMUL R184, R47, UR25 ;  /* 0x000000192fb87c20 */ /* 0x000fe20008400000 */
[----:B------:R-:W-:Y:S01]  /*2220*/  IADD3 R172, R180, R172, R191 ;  /* 0x000000acb4ac7210 */ /* 0x000fe20007ffe0bf */
[----:B------:R-:W-:Y:S01]  /*2230*/  IMAD.SHL.U32 R174, R174, 0x100, RZ ;  /* 0x00000100aeae7824 */ /* 0x000fe200078e00ff */
[----:B------:R-:W-:Y:S02]  /*2240*/  LOP3.LUT R29, R28, 0xf, RZ, 0xc0, !PT ;  /* 0x0000000f1c1d7812 */ /* 0x000fe400078ec0ff */
[----:B------:R-:W-:-:S02]  /*2250*/  FSEL R188, R188, -INF , !P6 ;  /* 0xff800000bcbc7808 */ /* 0x000fc40007000000 */
[----:B------:R-:W-:Y:S02]  /*2260*/  ISETP.GT.U32.AND.EX P2, PT, R198, RZ, PT, P2 ;  /* 0x000000ffc600720c */ /* 0x000fe40003f44120 */
[----:B------:R-:W-:Y:S02]  /*2270*/  FSEL R42, R42, -INF , !P4 ;  /* 0xff8000002a2a7808 */ /* 0x000fe40006000000 */
[----:B------:R-:W-:Y:S02]  /*2280*/  FMNMX R185, R190, R185, !PT ;  /* 0x000000b9beb97209 */ /* 0x000fe40007800000 */
[----:B------:R-:W-:Y:S02]  /*2290*/  LOP3.LUT R178, R178, 0x3, RZ, 0xc0, !PT ;  /* 0x00000003b2b27812 */ /* 0x000fe400078ec0ff */
[----:B------:R-:W-:Y:S01]  /*22a0*/  ISETP.GT.U32.AND P4, PT, R179, R160, PT ;  /* 0x000000a0b300720c */ /* 0x000fe20003f84070 */
[----:B------:R-:W-:Y:S01]  /*22b0*/  IMAD R29, R172, 0x10, R29 ;  /* 0x00000010ac1d7824 */ /* 0x000fe200078e021d */
[----:B------:R-:W-:Y:S01]  /*22c0*/  FSEL R184, R184, -INF , !P2 ;  /* 0xff800000b8b87808 */ /* 0x000fe20005000000 */
[----:B------:R-:W-:Y:S01]  /*22d0*/  FMUL R46, R54, UR25 ;  /* 0x00000019362e7c20 */ /* 0x000fe20008400000 */
[----:B------:R-:W-:-:S02]  /*22e0*/  FMNMX R185, R188, R185, !PT ;  /* 0x000000b9bcb97209 */ /* 0x000fc40007800000 */
[----:B------:R-:W-:Y:S02]  /*22f0*/  IADD3 R189, R178, R170, R189 ;  /* 0x000000aab2bd7210 */ /* 0x000fe40007ffe0bd */
[----:B------:R-:W-:Y:S02]  /*2300*/  LOP3.LUT R28, R174, 0xf00, RZ, 0xe2, !PT ;  /* 0x00000f00ae1c7812 */ /* 0x000fe400078ee2ff */
[----:B------:R-:W-:Y:S02]  /*2310*/  ISETP.GT.U32.AND P2, PT, R177, R160, PT ;  /* 0x000000a0b100720c */ /* 0x000fe40003f44070 */
[----:B------:R-:W-:Y:S02]  /*2320*/  ISETP.GT.U32.AND.EX P4, PT, R195, RZ, PT, P4 ;  /* 0x000000ffc300720c */ /* 0x000fe40003f84140 */
[----:B------:R-:W-:Y:S01]  /*2330*/  LOP3.LUT R33, R181, 0x40, RZ, 0xfc, !PT ;  /* 0x00000040b5217812 */ /* 0x000fe200078efcff */
[----:B------:R-:W-:Y:S01]  /*2340*/  FMUL R168, R51, UR25 ;  /* 0x0000001933a87c20 */ /* 0x000fe20008400000 */
[----:B------:R-:W-:Y:S01]  /*2350*/  FMNMX R185, R186, R185, !PT ;  /* 0x000000b9bab97209 */ /* 0x000fe20007800000 */
[----:B------:R-:W-:Y:S01]  /*2360*/  IMAD R28, R189, 0x1000, R28 ;  /* 0x00001000bd1c7824 */ /* 0x000fe200078e021c */
[----:B------:R-:W-:-:S02]  /*2370*/  LOP3.LUT R29, R29, 0xff, RZ, 0xc0, !PT ;  /* 0x000000ff1d1d7812 */ /* 0x000fc400078ec0ff */
[----:B------:R-:W-:Y:S02]  /*2380*/  ISETP.GT.U32.AND.EX P2, PT, R201, RZ, PT, P2 ;  /* 0x000000ffc900720c */ /* 0x000fe40003f44120 */
[----:B------:R-:W-:Y:S02]  /*2390*/  FSEL R46, R46, -INF , !P4 ;  /* 0xff8000002e2e7808 */ /* 0x000fe40006000000 */
[-C--:B------:R-:W-:Y:S01]  /*23a0*/  ISETP.GT.U32.AND P4, PT, R33, R160.reuse, PT ;  /* 0x000000a02100720c */ /* 0x080fe20003f84070 */
[----:B------:R-:W-:Y:S01]  /*23b0*/  FMUL R50, R58, UR25 ;  /* 0x000000193a327c20 */ /* 0x000fe20008400000 */
[----:B------:R-:W-:Y:S01]  /*23c0*/  FMNMX R185, R184, R185, !PT ;  /* 0x000000b9b8b97209 */ /* 0x000fe20007800000 */
[----:B------:R-:W-:Y:S01]  /*23d0*/  IMAD.IADD R28, R28, 0x1, R29 ;  /* 0x000000011c1c7824 */ /* 0x000fe200078e021d */
[----:B------:R-:W-:Y:S02]  /*23e0*/  FSEL R168, R168, -INF , !P2 ;  /* 0xff800000a8a87808 */ /* 0x000fe40005000000 */
[----:B------:R-:W-:-:S02]  /*23f0*/  ISETP.GT.U32.AND P2, PT, R175, R160, PT ;  /* 0x000000a0af00720c */ /* 0x000fc40003f44070 */
[----:B------:R-:W-:Y:S02]  /*2400*/  ISETP.GT.U32.AND.EX P4, PT, R193, RZ, PT, P4 ;  /* 0x000000ffc100720c */ /* 0x000fe40003f84140 */
[----:B------:R-:W-:Y:S01]  /*2410*/  LOP3.LUT R29, R181, 0x48, RZ, 0xfc, !PT ;  /* 0x00000048b51d7812 */ /* 0x000fe200078efcff */
[----:B------:R-:W-:Y:S01]  /*2420*/  FMUL R170, R55, UR25 ;  /* 0x0000001937aa7c20 */ /* 0x000fe20008400000 */
[----:B------:R-:W-:Y:S02]  /*2430*/  FMNMX R185, R42, R185, !PT ;  /* 0x000000b92ab97209 */ /* 0x000fe40007800000 */
[----:B------:R-:W-:Y:S02]  /*2440*/  ISETP.GT.U32.AND P6, PT, R183, R22, PT ;  /* 0x00000016b700720c */ /* 0x000fe40003fc4070 */
[C---:B------:R-:W-:Y:S02]  /*2450*/  LOP3.LUT R43, R181.reuse, 0x59, RZ, 0xfc, !PT ;  /* 0x00000059b52b7812 */ /* 0x040fe400078efcff */
[----:B------:R-:W-:-:S02]  /*2460*/  LOP3.LUT R183, R181, 0x58, RZ, 0xfc, !PT ;  /* 0x00000058b5b77812 */ /* 0x000fc400078efcff */
[C---:B------:R-:W-:Y:S02]  /*2470*/  LOP3.LUT R37, R181.reuse, 0x51, RZ, 0xfc, !PT ;  /* 0x00000051b5257812 */ /* 0x040fe400078efcff */
[C---:B------:R-:W-:Y:S02]  /*2480*/  LOP3.LUT R35, R181.reuse, 0x50, RZ, 0xfc, !PT ;  /* 0x00000050b5237812 */ /* 0x040fe400078efcff */
[----:B------:R-:W-:Y:S02]  /*2490*/  LOP3.LUT R31, R181, 0x49, RZ, 0xfc, !PT ;  /* 0x00000049b51f7812 */ /* 0x000fe400078efcff */
[----:B------:R-:W-:Y:S02]  /*24a0*/  ISETP.GT.U32.AND.EX P2, PT, R197, RZ, PT, P2 ;  /* 0x000000ffc500720c */ /* 0x000fe40003f44120 */
[----:B------:R-:W-:Y:S02]  /*24b0*/  FSEL R50, R50, -INF , !P4 ;  /* 0xff80000032327808 */ /* 0x000fe40006000000 */
[----:B------:R-:W-:-:S02]  /*24c0*/  LOP3.LUT R181, R181, 0x41, RZ, 0xfc, !PT ;  /* 0x00000041b5b57812 */ /* 0x000fc400078efcff */
[-C--:B------:R-:W-:Y:S02]  /*24d0*/  ISETP.GT.U32.AND P4, PT, R29, R160.reuse, PT ;  /* 0x000000a01d00720c */ /* 0x080fe40003f84070 */
[----:B------:R-:W-:Y:S01]  /*24e0*/  FMNMX R185, R168, R185, !PT ;  /* 0x000000b9a8b97209 */ /* 0x000fe20007800000 */
[----:B------:R-:W-:Y:S01]  /*24f0*/  FMUL R54, R62, UR25 ;  /* 0x000000193e367c20 */ /* 0x000fe20008400000 */
[----:B------:R-:W-:Y:S02]  /*2500*/  FSEL R170, R170, -INF , !P2 ;  /* 0xff800000aaaa7808 */ /* 0x000fe40005000000 */
[----:B------:R-:W-:Y:S02]  /*2510*/  ISETP.GT.U32.AND P2, PT, R181, R160, PT ;  /* 0x000000a0b500720c */ /* 0x000fe40003f44070 */
[----:B------:R-:W-:Y:S02]  /*2520*/  ISETP.GT.U32.AND.EX P4, PT, R193, RZ, PT, P4 ;  /* 0x000000ffc100720c */ /* 0x000fe40003f84140 */
[----:B------:R-:W-:Y:S01]  /*2530*/  FMNMX R185, R46, R185, !PT ;  /* 0x000000b92eb97209 */ /* 0x000fe20007800000 */
[----:B------:R-:W-:Y:S01]  /*2540*/  FMUL R172, R59, UR25 ;  /* 0x000000193bac7c20 */ /* 0x000fe20008400000 */
[----:B------:R-:W-:-:S02]  /*2550*/  ISETP.GT.U32.AND.EX P2, PT, R193, RZ, PT, P2 ;  /* 0x000000ffc100720c */ /* 0x000fc40003f44120 */
[----:B------:R-:W-:Y:S02]  /*2560*/  FSEL R54, R54, -INF , !P4 ;  /* 0xff80000036367808 */ /* 0x000fe40006000000 */
[-C--:B------:R-:W-:Y:S02]  /*2570*/  ISETP.GT.U32.AND P4, PT, R35, R160.reuse, PT ;  /* 0x000000a02300720c */ /* 0x080fe40003f84070 */
[----:B------:R-:W-:Y:S01]  /*2580*/  FMNMX R185, R170, R185, !PT ;  /* 0x000000b9aab97209 */ /* 0x000fe20007800000 */
[----:B------:R-:W-:Y:S01]  /*2590*/  FMUL R62, R66, UR25 ;  /* 0x00000019423e7c20 */ /* 0x000fe20008400000 */
[----:B------:R-:W-:Y:S02]  /*25a0*/  FSEL R172, R172, -INF , !P2 ;  /* 0xff800000acac7808 */ /* 0x000fe40005000000 */
[----:B------:R-:W-:Y:S02]  /*25b0*/  ISETP.GT.U32.AND P2, PT, R31, R160, PT ;  /* 0x000000a01f00720c */ /* 0x000fe40003f44070 */
[----:B------:R-:W-:-:S02]  /*25c0*/  ISETP.GT.U32.AND.EX P4, PT, R193, RZ, PT, P4 ;  /* 0x000000ffc100720c */ /* 0x000fc40003f84140 */
[----:B------:R-:W-:Y:S01]  /*25d0*/  FMNMX R185, R50, R185, !PT ;  /* 0x000000b932b97209 */ /* 0x000fe20007800000 */
[----:B------:R-:W-:Y:S01]  /*25e0*/  FMUL R174, R63, UR25 ;  /* 0x000000193fae7c20 */ /* 0x000fe20008400000 */
[----:B------:R-:W-:Y:S02]  /*25f0*/  ISETP.GT.U32.AND.EX P2, PT, R193, RZ, PT, P2 ;  /* 0x000000ffc100720c */ /* 0x000fe40003f44120 */
[----:B------:R-:W-:Y:S02]  /*2600*/  FSEL R62, R62, -INF , !P4 ;  /* 0xff8000003e3e7808 */ /* 0x000fe40006000000 */
[----:B------:R-:W-:Y:S02]  /*2610*/  FMNMX R185, R172, R185, !PT ;  /* 0x000000b9acb97209 */ /* 0x000fe40007800000 */
[----:B------:R-:W-:Y:S01]  /*2620*/  ISETP.GT.U32.AND P4, PT, R37, R160, PT ;  /* 0x000000a02500720c */ /* 0x000fe20003f84070 */
[----:B------:R-:W-:Y:S01]  /*2630*/  FMUL R67, R67, UR25 ;  /* 0x0000001943437c20 */ /* 0x000fe20008400000 */
[----:B------:R-:W-:-:S02]  /*2640*/  FSEL R174, R174, -INF , !P2 ;  /* 0xff800000aeae7808 */ /* 0x000fc40005000000 */
[----:B------:R-:W-:Y:S02]  /*2650*/  FMNMX R185, R54, R185, !PT ;  /* 0x000000b936b97209 */ /* 0x000fe40007800000 */
[----:B------:R-:W-:Y:S02]  /*2660*/  ISETP.GT.U32.AND P2, PT, R183, R160, PT ;  /* 0x000000a0b700720c */ /* 0x000fe40003f44070 */
[C---:B------:R-:W-:Y:S02]  /*2670*/  ISETP.GT.U32.AND.EX P4, PT, R193.reuse, RZ, PT, P4 ;  /* 0x000000ffc100720c */ /* 0x040fe40003f84140 */
[----:B------:R-:W-:Y:S01]  /*2680*/  LOP3.LUT R47, R28, 0xffff, RZ, 0xc0, !PT ;  /* 0x0000ffff1c2f7812 */ /* 0x000fe200078ec0ff */
[----:B------:R-:W-:Y:S01]  /*2690*/  FMUL R66, R70, UR25 ;  /* 0x0000001946427c20 */ /* 0x000fe20008400000 */
[----:B------:R-:W-:Y:S02]  /*26a0*/  FMNMX R185, R174, R185, !PT ;  /* 0x000000b9aeb97209 */ /* 0x000fe40007800000 */
[----:B------:R-:W-:-:S02]  /*26b0*/  ISETP.GT.U32.AND.EX P2, PT, R193, RZ, PT, P2 ;  /* 0x000000ffc100720c */ /* 0x000fc40003f44120 */
[----:B------:R-:W-:Y:S02]  /*26c0*/  FSEL R70, R67, -INF , !P4 ;  /* 0xff80000043467808 */ /* 0x000fe40006000000 */
[----:B------:R-:W-:Y:S02]  /*26d0*/  SHF.R.U32.HI R28, RZ, 0xd, R47 ;  /* 0x0000000dff1c7819 */ /* 0x000fe4000001162f */
[----:B------:R-:W-:Y:S01]  /*26e0*/  ISETP.GT.U32.AND P4, PT, R43, R160, PT ;  /* 0x000000a02b00720c */ /* 0x000fe20003f84070 */
[----:B------:R-:W-:Y:S01]  /*26f0*/  FMUL R176, R71, UR25 ;  /* 0x0000001947b07c20 */ /* 0x000fe20008400000 */
[----:B------:R-:W-:Y:S02]  /*2700*/  FMNMX R185, R62, R185, !PT ;  /* 0x000000b93eb97209 */ /* 0x000fe40007800000 */
[----:B------:R-:W-:Y:S02]  /*2710*/  FSEL R66, R66, -INF , !P2 ;  /* 0xff80000042427808 */ /* 0x000fe40005000000 */
[----:B------:R-:W-:-:S02]  /*2720*/  LOP3.LUT P2, RZ, R28, 0x1, RZ, 0xc0, !PT ;  /* 0x000000011cff7812 */ /* 0x000fc4000784c0ff */
[----:B------:R-:W-:Y:S02]  /*2730*/  ISETP.GT.U32.AND.EX P4, PT, R193, RZ, PT, P4 ;  /* 0x000000ffc100720c */ /* 0x000fe40003f84140 */
[--C-:B------:R-:W-:Y:S02]  /*2740*/  SHF.R.U32.HI R28, RZ, 0xc, R47.reuse ;  /* 0x0000000cff1c7819 */ /* 0x100fe4000001162f */
[----:B------:R-:W-:Y:S01]  /*2750*/  FMNMX R185, R70, R185, !PT ;  /* 0x000000b946b97209 */ /* 0x000fe20007800000 */
[----:B------:R-:W-:Y:S01]  /*2760*/  FMUL R40, R87, UR25 ;  /* 0x0000001957287c20 */ /* 0x000fe20008400000 */
[----:B------:R-:W-:Y:S01]  /*2770*/  FSEL R176, R176, -INF , !P4 ;  /* 0xff800000b0b07808 */ /* 0x000fe20006000000 */
[----:B------:R-:W-:Y:S01]  /*2780*/  FMUL R74, R74, UR25 ;  /* 0x000000194a4a7c20 */ /* 0x000fe20008400000 */
[----:B------:R-:W-:Y:S02]  /*2790*/  LOP3.LUT P4, RZ, R28, 0x1, RZ, 0xc0, !PT ;  /* 0x000000011cff7812 */ /* 0x000fe4000788c0ff */
[----:B------:R-:W-:-:S02]  /*27a0*/  SHF.R.U32.HI R28, RZ, 0x9, R47 ;  /* 0x00000009ff1c7819 */ /* 0x000fc4000001162f */
[----:B------:R-:W-:Y:S01]  /*27b0*/  FMNMX R185, R66, R185, !PT ;  /* 0x000000b942b97209 */ /* 0x000fe20007800000 */
[----:B------:R-:W-:Y:S01]  /*27c0*/  FMUL R75, R75, UR25 ;  /* 0x000000194b4b7c20 */ /* 0x000fe20008400000 */
[----:B------:R-:W-:Y:S02]  /*27d0*/  FSEL R40, R40, -INF , !P0 ;  /* 0xff80000028287808 */ /* 0x000fe40004000000 */
[----:B------:R-:W-:Y:S02]  /*27e0*/  LOP3.LUT P0, RZ, R28, 0x1, RZ, 0xc0, !PT ;  /* 0x000000011cff7812 */ /* 0x000fe4000780c0ff */
[----:B------:R-:W-:Y:S02]  /*27f0*/  FSEL R74, R74, -INF , !P2 ;  /* 0xff8000004a4a7808 */ /* 0x000fe40005000000 */
[----:B------:R-:W-:Y:S02]  /*2800*/  FMNMX R185, R176, R185, !PT ;  /* 0x000000b9b0b97209 */ /* 0x000fe40007800000 */
[----:B------:R-:W-:Y:S01]  /*2810*/  SHF.R.U32.HI R28, RZ, 0x8, R47 ;  /* 0x00000008ff1c7819 */ /* 0x000fe2000001162f */
[----:B------:R-:W-:Y:S01]  /*2820*/  FMUL R178, R78, UR25 ;  /* 0x000000194eb27c20 */ /* 0x000fe20008400000 */
[----:B------:R-:W-:-:S02]  /*2830*/  FSEL R78, R75, -INF , !P4 ;  /* 0xff8000004b4e7808 */ /* 0x000fc40006000000 */
[----:B------:R-:W-:Y:S02]  /*2840*/  FMNMX R185, R74, R185, !PT ;  /* 0x000000b94ab97209 */ /* 0x000fe40007800000 */
[----:B------:R-:W-:Y:S01]  /*2850*/  LOP3.LUT P2, RZ, R28, 0x1, RZ, 0xc0, !PT ;  /* 0x000000011cff7812 */ /* 0x000fe2000784c0ff */
[----:B------:R-:W-:Y:S01]  /*2860*/  FMUL R79, R79, UR25 ;  /* 0x000000194f4f7c20 */ /* 0x000fe20008400000 */
[----:B------:R-:W-:Y:S02]  /*2870*/  SHF.R.U32.HI R28, RZ, 0x5, R47 ;  /* 0x00000005ff1c7819 */ /* 0x000fe4000001162f */
[----:B------:R-:W-:Y:S02]  /*2880*/  FSEL R178, R178, -INF , !P0 ;  /* 0xff800000b2b27808 */ /* 0x000fe40004000000 */
[----:B------:R-:W-:Y:S01]  /*2890*/  FMNMX R185, R78, R185, !PT ;  /* 0x000000b94eb97209 */ /* 0x000fe20007800000 */
[----:B------:R-:W-:Y:S01]  /*28a0*/  FMUL R180, R82, UR25 ;  /* 0x0000001952b47c20 */ /* 0x000fe20008400000 */
[----:B------:R-:W-:-:S02]  /*28b0*/  LOP3.LUT P4, RZ, R28, 0x1, RZ, 0xc0, !PT ;  /* 0x000000011cff7812 */ /* 0x000fc4000788c0ff */
[--C-:B------:R-:W-:Y:S02]  /*28c0*/  SHF.R.U32.HI R28, RZ, 0x4, R47.reuse ;  /* 0x00000004ff1c7819 */ /* 0x100fe4000001162f */
[----:B------:R-:W-:Y:S02]  /*28d0*/  FSEL R82, R79, -INF , !P2 ;  /* 0xff8000004f527808 */ /* 0x000fe40005000000 */
[----:B------:R-:W-:Y:S01]  /*28e0*/  FMNMX R185, R178, R185, !PT ;  /* 0x000000b9b2b97209 */ /* 0x000fe20007800000 */
[----:B------:R-:W-:Y:S01]  /*28f0*/  FMUL R83, R83, UR25 ;  /* 0x0000001953537c20 */ /* 0x000fe20008400000 */
[----:B------:R-:W-:Y:S02]  /*2900*/  LOP3.LUT P0, RZ, R28, 0x1, RZ, 0xc0, !PT ;  /* 0x000000011cff7812 */ /* 0x000fe4000780c0ff */
[----:B------:R-:W-:Y:S02]  /*2910*/  SHF.R.U32.HI R28, RZ, 0x1, R47 ;  /* 0x00000001ff1c7819 */ /* 0x000fe4000001162f */
[----:B------:R-:W-:-:S02]  /*2920*/  FSEL R180, R180, -INF , !P4 ;  /* 0xff800000b4b47808 */ /* 0x000fc40006000000 */
[----:B------:R-:W-:Y:S01]  /*2930*/  FMNMX R185, R82, R185, !PT ;  /* 0x000000b952b97209 */ /* 0x000fe20007800000 */
[----:B------:R-:W-:Y:S01]  /*2940*/  FMUL R182, R86, UR25 ;  /* 0x0000001956b67c20 */ /* 0x000fe20008400000 */
[----:B------:R-:W-:Y:S02]  /*2950*/  LOP3.LUT P2, RZ, R28, 0x1, RZ, 0xc0, !PT ;  /* 0x000000011cff7812 */ /* 0x000fe4000784c0ff */
[----:B------:R-:W-:Y:S02]  /*2960*/  FSEL R86, R83, -INF , !P0 ;  /* 0xff80000053567808 */ /* 0x000fe40004000000 */
[----:B------:R-:W-:Y:S02]  /*2970*/  FMNMX R185, R180, R185, !PT ;  /* 0x000000b9b4b97209 */ /* 0x000fe40007800000 */
[----:B------:R-:W-:Y:S02]  /*2980*/  FSEL R182, R182, -INF , !P2 ;  /* 0xff800000b6b67808 */ /* 0x000fe40005000000 */
[----:B------:R-:W-:-:S04]  /*2990*/  FMNMX R185, R86, R185, !PT ;  /* 0x000000b956b97209 */ /* 0x000fc80007800000 */
[----:B------:R-:W-:-:S04]  /*29a0*/  FMNMX R185, R182, R185, !PT ;  /* 0x000000b9b6b97209 */ /* 0x000fc80007800000 */
[----:B------:R-:W-:Y:S01]  /*29b0*/  FMNMX R185, R40, R185, !PT ;  /* 0x000000b928b97209 */ /* 0x000fe20007800000 */
[----:B------:R-:W-:-:S04]  /*29c0*/  FMUL R167, R36, UR25 ;  /* 0x0000001924a77c20 */ /* 0x000fc80008400000 */
[----:B------:R-:W0:Y:S01]  /*29d0*/  SHFL.BFLY PT, R28, R185, 0x2, 0x1f ;  /* 0x0c401f00b91c7f89 */ /* 0x000e2200000e0000 */
[----:B------:R-:W-:Y:S02]  /*29e0*/  FSEL R167, R167, -INF , !P5 ;  /* 0xff800000a7a77808 */ /* 0x000fe40006800000 */
[-C--:B------:R-:W-:Y:S02]  /*29f0*/  ISETP.GT.U32.AND P5, PT, R219, R22.reuse, PT ;  /* 0x00000016db00720c */ /* 0x080fe40003fa4070 */
[-C--:B------:R-:W-:Y:S01]  /*2a00*/  ISETP.GT.U32.AND P1, PT, R217, R22.reuse, PT ;  /* 0x00000016d900720c */ /* 0x080fe20003f24070 */
[----:B------:R-:W-:Y:S01]  /*2a10*/  FMUL R44, R44, UR25 ;  /* 0x000000192c2c7c20 */ /* 0x000fe20008400000 */
[----:B------:R-:W-:Y:S02]  /*2a20*/  ISETP.GT.U32.AND.EX P2, PT, R203, RZ, PT, P5 ;  /* 0x000000ffcb00720c */ /* 0x000fe40003f44150 */
[----:B------:R-:W-:Y:S02]  /*2a30*/  ISETP.GT.U32.AND.EX P5, PT, R205, RZ, PT, P1 ;  /* 0x000000ffcd00720c */ /* 0x000fe40003fa4110 */
[----:B------:R-:W-:-:S02]  /*2a40*/  ISETP.GT.U32.AND P1, PT, R43, R22, PT ;  /* 0x000000162b00720c */ /* 0x000fc40003f24070 */
[----:B------:R-:W-:Y:S02]  /*2a50*/  ISETP.GT.U32.AND P0, PT, R177, R22, PT ;  /* 0x00000016b100720c */ /* 0x000fe40003f04070 */
[----:B------:R-:W-:Y:S01]  /*2a60*/  FSEL R43, R44, -INF , !P5 ;  /* 0xff8000002c2b7808 */ /* 0x000fe20006800000 */
[----:B------:R-:W-:Y:S01]  /*2a70*/  FMUL R44, R45, UR25 ;  /* 0x000000192d2c7c20 */ /* 0x000fe20008400000 */
[----:B------:R-:W-:Y:S01]  /*2a80*/  FMUL R45, R48, UR25 ;  /* 0x00000019302d7c20 */ /* 0x000fe20008400000 */
[----:B------:R-:W-:Y:S01]  /*2a90*/  FMUL R48, R49, UR25 ;  /* 0x0000001931307c20 */ /* 0x000fe20008400000 */
[----:B------:R-:W-:Y:S01]  /*2aa0*/  ISETP.GT.U32.AND.EX P0, PT, R201, RZ, PT, P0 ;  /* 0x000000ffc900720c */ /* 0x000fe20003f04100 */
[----:B------:R-:W-:-:S03]  /*2ab0*/  FMUL R41, R41, UR25 ;  /* 0x0000001929297c20 */ /* 0x000fc60008400000 */
[----:B------:R-:W-:Y:S02]  /*2ac0*/  FSEL R48, R48, -INF , !P0 ;  /* 0xff80000030307808 */ /* 0x000fe40004000000 */
[----:B------:R-:W-:Y:S02]  /*2ad0*/  ISETP.GT.U32.AND P0, PT, R33, R22, PT ;  /* 0x000000162100720c */ /* 0x000fe40003f04070 */
[----:B0-----:R-:W-:Y:S01]  /*2ae0*/  FMNMX R185, R185, R28, !PT ;  /* 0x0000001cb9b97209 */ /* 0x001fe20007800000 */
[----:B------:R-:W-:Y:S01]  /*2af0*/  FMUL R49, R52, UR25 ;  /* 0x0000001934317c20 */ /* 0x000fe20008400000 */
[----:B------:R-:W-:Y:S01]  /*2b00*/  FMUL R52, R56, UR25 ;  /* 0x0000001938347c20 */ /* 0x000fe20008400000 */
[----:B------:R-:W-:Y:S02]  /*2b10*/  FSEL R41, R41, -INF , !P2 ;  /* 0xff80000029297808 */ /* 0x000fe40005000000 */
[----:B------:R-:W-:Y:S01]  /*2b20*/  ISETP.GT.U32.AND.EX P0, PT, R193, RZ, PT, P0 ;  /* 0x000000ffc100720c */ /* 0x000fe20003f04100 */
[----:B------:R-:W0:Y:S01]  /*2b30*/  SHFL.BFLY PT, R30, R185, 0x1, 0x1f ;  /* 0x0c201f00b91e7f89 */ /* 0x000e2200000e0000 */
[----:B------:R-:W-:Y:S01]  /*2b40*/  ISETP.GT.U32.AND P2, PT, R175, R22, PT ;  /* 0x00000016af00720c */ /* 0x000fe20003f44070 */
[----:B------:R-:W-:Y:S01]  /*2b50*/  FMUL R51, R53, UR25 ;  /* 0x0000001935337c20 */ /* 0x000fe20008400000 */
[----:B------:R-:W-:-:S02]  /*2b60*/  FSEL R52, R52, -INF , !P0 ;  /* 0xff80000034347808 */ /* 0x000fc40004000000 */
[----:B------:R-:W-:Y:S02]  /*2b70*/  ISETP.GT.U32.AND.EX P2, PT, R197, RZ, PT, P2 ;  /* 0x000000ffc500720c */ /* 0x000fe40003f44120 */
[-C--:B------:R-:W-:Y:S01]  /*2b80*/  ISETP.GT.U32.AND P0, PT, R181, R22.reuse, PT ;  /* 0x00000016b500720c */ /* 0x080fe20003f04070 */
[----:B------:R-:W-:Y:S01]  /*2b90*/  FMUL R53, R57, UR25 ;  /* 0x0000001939357c20 */ /* 0x000fe20008400000 */
[----:B------:R-:W-:Y:S02]  /*2ba0*/  FSEL R51, R51, -INF , !P2 ;  /* 0xff80000033337808 */ /* 0x000fe40005000000 */
[----:B------:R-:W-:Y:S02]  /*2bb0*/  ISETP.GT.U32.AND.EX P0, PT, R193, RZ, PT, P0 ;  /* 0x000000ffc100720c */ /* 0x000fe40003f04100 */
[----:B------:R-:W-:Y:S02]  /*2bc0*/  ISETP.GT.U32.AND.EX P6, PT, R199, RZ, PT, P6 ;  /* 0x000000ffc700720c */ /* 0x000fe40003fc4160 */
[----:B------:R-:W-:-:S02]  /*2bd0*/  ISETP.GT.U32.AND P2, PT, R29, R22, PT ;  /* 0x000000161d00720c */ /* 0x000fc40003f44070 */
[----:B------:R-:W-:Y:S02]  /*2be0*/  SHF.R.U32.HI R28, RZ, 0xf, R47 ;  /* 0x0000000fff1c7819 */ /* 0x000fe4000001162f */
[----:B------:R-:W-:Y:S01]  /*2bf0*/  ISETP.GT.U32.AND P4, PT, R179, R22, PT ;  /* 0x00000016b300720c */ /* 0x000fe20003f84070 */
[----:B------:R-:W-:Y:S01]  /*2c00*/  FMUL R55, R60, UR25 ;  /* 0x000000193c377c20 */ /* 0x000fe20008400000 */
[----:B------:R-:W-:Y:S02]  /*2c10*/  FSEL R53, R53, -INF , !P0 ;  /* 0xff80000035357808 */ /* 0x000fe40004000000 */
[----:B------:R-:W-:Y:S02]  /*2c20*/  FSEL R45, R45, -INF , !P6 ;  /* 0xff8000002d2d7808 */ /* 0x000fe40007000000 */
[----:B------:R-:W-:Y:S02]  /*2c30*/  ISETP.GT.U32.AND.EX P2, PT, R193, RZ, PT, P2 ;  /* 0x000000ffc100720c */ /* 0x000fe40003f44120 */
[----:B------:R-:W-:-:S02]  /*2c40*/  LOP3.LUT P0, RZ, R28, 0x1, RZ, 0xc0, !PT ;  /* 0x000000011cff7812 */ /* 0x000fc4000780c0ff */
[----:B------:R-:W-:Y:S02]  /*2c50*/  ISETP.GT.U32.AND P6, PT, R35, R22, PT ;  /* 0x000000162300720c */ /* 0x000fe40003fc4070 */
[----:B------:R-:W-:Y:S02]  /*2c60*/  ISETP.GT.U32.AND.EX P4, PT, R195, RZ, PT, P4 ;  /* 0x000000ffc300720c */ /* 0x000fe40003f84140 */
[----:B------:R-:W-:Y:S01]  /*2c70*/  SHF.R.U32.HI R28, RZ, 0xe, R47 ;  /* 0x0000000eff1c7819 */ /* 0x000fe2000001162f */
[----:B------:R-:W-:Y:S01]  /*2c80*/  FMUL R75, R64, UR25 ;  /* 0x00000019404b7c20 */ /* 0x000fe20008400000 */
[----:B------:R-:W-:Y:S02]  /*2c90*/  FSEL R55, R55, -INF , !P2 ;  /* 0xff80000037377808 */ /* 0x000fe40005000000 */
[----:B------:R-:W-:Y:S02]  /*2ca0*/  FSEL R49, R49, -INF , !P4 ;  /* 0xff80000031317808 */ /* 0x000fe40006000000 */
[----:B------:R-:W-:-:S02]  /*2cb0*/  ISETP.GT.U32.AND.EX P6, PT, R193, RZ, PT, P6 ;  /* 0x000000ffc100720c */ /* 0x000fc40003fc4160 */
[----:B------:R-:W-:Y:S02]  /*2cc0*/  LOP3.LUT P2, RZ, R28, 0x1, RZ, 0xc0, !PT ;  /* 0x000000011cff7812 */ /* 0x000fe4000784c0ff */
[-C--:B------:R-:W-:Y:S02]  /*2cd0*/  ISETP.GT.U32.AND P5, PT, R183, R22.reuse, PT ;  /* 0x00000016b700720c */ /* 0x080fe40003fa4070 */
[----:B------:R-:W-:Y:S02]  /*2ce0*/  ISETP.GT.U32.AND.EX P3, PT, R198, RZ, PT, P3 ;  /* 0x000000ffc600720c */ /* 0x000fe40003f64130 */
[----:B------:R-:W-:Y:S02]  /*2cf0*/  ISETP.GT.U32.AND P4, PT, R31, R22, PT ;  /* 0x000000161f00720c */ /* 0x000fe40003f84070 */
[----:B------:R-:W-:Y:S01]  /*2d00*/  SHF.R.U32.HI R28, RZ, 0xa, R47 ;  /* 0x0000000aff1c7819 */ /* 0x000fe2000001162f */
[----:B------:R-:W-:Y:S01]  /*2d10*/  FMUL R67, R61, UR25 ;  /* 0x000000193d437c20 */ /* 0x000fe20008400000 */
[----:B------:R-:W-:Y:S01]  /*2d20*/  FMUL R68, R68, UR25 ;  /* 0x0000001944447c20 */ /* 0x000fe20008400000 */
[----:B------:R-:W-:-:S02]  /*2d30*/  FSEL R75, R75, -INF , !P6 ;  /* 0xff8000004b4b7808 */ /* 0x000fc40007000000 */
[----:B------:R-:W-:Y:S02]  /*2d40*/  FSEL R44, R44, -INF , !P3 ;  /* 0xff8000002c2c7808 */ /* 0x000fe40005800000 */
[C---:B------:R-:W-:Y:S02]  /*2d50*/  ISETP.GT.U32.AND.EX P5, PT, R193.reuse, RZ, PT, P5 ;  /* 0x000000ffc100720c */ /* 0x040fe40003fa4150 */
[----:B------:R-:W-:Y:S02]  /*2d60*/  ISETP.GT.U32.AND.EX P4, PT, R193, RZ, PT, P4 ;  /* 0x000000ffc100720c */ /* 0x000fe40003f84140 */
[----:B------:R-:W-:Y:S02]  /*2d70*/  LOP3.LUT P6, RZ, R28, 0x1, RZ, 0xc0, !PT ;  /* 0x000000011cff7812 */ /* 0x000fe400078cc0ff */
[----:B------:R-:W-:Y:S02]  /*2d80*/  ISETP.GT.U32.AND P3, PT, R37, R22, PT ;  /* 0x000000162500720c */ /* 0x000fe40003f64070 */
[----:B------:R-:W-:-:S02]  /*2d90*/  SHF.R.U32.HI R29, RZ, 0xb, R47 ;  /* 0x0000000bff1d7819 */ /* 0x000fc4000001162f */
[----:B------:R-:W-:Y:S02]  /*2da0*/  SHF.R.U32.HI R28, RZ, 0x6, R47 ;  /* 0x00000006ff1c7819 */ /* 0x000fe4000001162f */
[----:B0-----:R-:W-:Y:S01]  /*2db0*/  FMNMX R57, R185, R30, !PT ;  /* 0x0000001eb9397209 */ /* 0x001fe20007800000 */
[----:B------:R-:W-:Y:S01]  /*2dc0*/  FMUL R71, R65, UR25 ;  /* 0x0000001941477c20 */ /* 0x000fe20008400000 */
[----:B------:R-:W-:Y:S01]  /*2dd0*/  FSEL R67, R67, -INF , !P4 ;  /* 0xff80000043437808 */ /* 0x000fe20006000000 */
[----:B------:R-:W-:Y:S01]  /*2de0*/  FMUL R69, R69, UR25 ;  /* 0x0000001945457c20 */ /* 0x000fe20008400000 */
[----:B------:R-:W-:Y:S02]  /*2df0*/  FSEL R68, R68, -INF , !P5 ;  /* 0xff80000044447808 */ /* 0x000fe40006800000 */
[C---:B------:R-:W-:Y:S02]  /*2e00*/  ISETP.GT.U32.AND.EX P1, PT, R193.reuse, RZ, PT, P1 ;  /* 0x000000ffc100720c */ /* 0x040fe40003f24110 */
[----:B------:R-:W-:-:S02]  /*2e10*/  ISETP.GT.U32.AND.EX P3, PT, R193, RZ, PT, P3 ;  /* 0x000000ffc100720c */ /* 0x000fc40003f64130 */
[----:B------:R-:W-:Y:S02]  /*2e20*/  LOP3.LUT P4, RZ, R29, 0x1, RZ, 0xc0, !PT ;  /* 0x000000011dff7812 */ /* 0x000fe4000788c0ff */
[----:B------:R-:W-:Y:S02]  /*2e30*/  LOP3.LUT P5, RZ, R28, 0x1, RZ, 0xc0, !PT ;  /* 0x000000011cff7812 */ /* 0x000fe400078ac0ff */
[----:B------:R-:W-:Y:S02]  /*2e40*/  FMNMX R57, R57, R104, !PT ;  /* 0x0000006839397209 */ /* 0x000fe40007800000 */
[--C-:B------:R-:W-:Y:S02]  /*2e50*/  SHF.R.U32.HI R29, RZ, 0x7, R47.reuse ;  /* 0x00000007ff1d7819 */ /* 0x100fe4000001162f */
[----:B------:R-:W-:Y:S01]  /*2e60*/  SHF.R.U32.HI R28, RZ, 0x3, R47 ;  /* 0x00000003ff1c7819 */ /* 0x000fe2000001162f */
[----:B------:R-:W-:Y:S01]  /*2e70*/  FADD R173, R173, -R57 ;  /* 0x80000039adad7221 */ /* 0x000fe20000000000 */
[----:B------:R-:W-:-:S02]  /*2e80*/  FSEL R71, R71, -INF , !P3 ;  /* 0xff80000047477808 */ /* 0x000fc40005800000 */
[----:B------:R-:W-:Y:S02]  /*2e90*/  FSEL R69, R69, -INF , !P1 ;  /* 0xff80000045457808 */ /* 0x000fe40004800000 */
[----:B------:R-:W-:Y:S02]  /*2ea0*/  LOP3.LUT P3, RZ, R29, 0x1, RZ, 0xc0, !PT ;  /* 0x000000011dff7812 */ /* 0x000fe4000786c0ff */
[----:B------:R-:W-:Y:S01]  /*2eb0*/  LOP3.LUT P1, RZ, R28, 0x1, RZ, 0xc0, !PT ;  /* 0x000000011cff7812 */ /* 0x000fe2000782c0ff */
[----:B------:R-:W-:-:S04]  /*2ec0*/  IMAD.WIDE R28, R159, 0x2, R144 ;  /* 0x000000029f1c7825 */ /* 0x000fc800078e0290 */
[----:B------:R-:W-:Y:S01]  /*2ed0*/  FMUL R56, R173, 1.4426950216293334961 ;  /* 0x3fb8aa3bad387820 */ /* 0x000fe20000400000 */
[C---:B------:R-:W-:Y:S01]  /*2ee0*/  IMAD.WIDE R36, R159.reuse, 0x2, R138 ;  /* 0x000000029f247825 */ /* 0x040fe200078e028a */
[----:B------:R0:W2:Y:S04]  /*2ef0*/  LDG.E.U16 R173, desc[UR20][R28.64] ;  /* 0x000000141cad7981 */ /* 0x0000a8000c1e1500 */
[----:B------:R1:W3:Y:S01]  /*2f00*/  LDG.E.U16 R198, desc[UR20][R36.64] ;  /* 0x0000001424c67981 */ /* 0x0002e2000c1e1500 */
[----:B0-----:R-:W-:Y:S01]  /*2f10*/  FMNMX R29, R166, R25, !PT ;  /* 0x00000019a61d7209 */ /* 0x001fe20007800000 */
[----:B-1----:R-:W-:-:S03]  /*2f20*/  IMAD.WIDE R36, R159, 0x2, R148 ;  /* 0x000000029f247825 */ /* 0x002fc600078e0294 */
[----:B------:R-:W-:-:S03]  /*2f30*/  FMNMX R63, R26, R29, !PT ;  /* 0x0000001d1a3f7209 */ /* 0x000fc60007800000 */
[----:B------:R0:W4:Y:S02]  /*2f40*/  LDG.E.U16 R37, desc[UR20][R36.64] ;  /* 0x0000001424257981 */ /* 0x000124000c1e1500 */
[----:B0-----:R-:W-:-:S04]  /*2f50*/  FMNMX R36, R24, R63, !PT ;  /* 0x0000003f18247209 */ /* 0x001fc80007800000 */
[----:B------:R-:W-:-:S04]  /*2f60*/  FMNMX R64, R27, R36, !PT ;  /* 0x000000241b407209 */ /* 0x000fc80007800000 */
[----:B------:R-:W-:Y:S01]  /*2f70*/  FMNMX R64, R165, R64, !PT ;  /* 0x00000040a5407209 */ /* 0x000fe20007800000 */
[----:B------:R-:W-:-:S03]  /*2f80*/  FADD R194, R194, -R57 ;  /* 0x80000039c2c27221 */ /* 0x000fc60000000000 */
[----:B------:R-:W-:Y:S01]  /*2f90*/  FMNMX R65, R167, R64, !PT ;  /* 0x00000040a7417209 */ /* 0x000fe20007800000 */
[----:B------:R-:W-:-:S03]  /*2fa0*/  FADD R79, R192, -R57 ;  /* 0x80000039c04f7221 */ /* 0x000fc60000000000 */
[----:B------:R-:W-:Y:S01]  /*2fb0*/  FMNMX R192, R38, R65, !PT ;  /* 0x0000004126c07209 */ /* 0x000fe20007800000 */
[----:B------:R-:W-:Y:S01]  /*2fc0*/  FMUL R87, R194, 1.4426950216293334961 ;  /* 0x3fb8aa3bc2577820 */ /* 0x000fe20000400000 */
[----:B------:R-:W-:Y:S02]  /*2fd0*/  IMAD.WIDE R30, R159, 0x2, R140 ;  /* 0x000000029f1e7825 */ /* 0x000fe400078e028c */
[----:B------:R-:W-:Y:S02]  /*2fe0*/  FMNMX R194, R39, R192, !PT ;  /* 0x000000c027c27209 */ /* 0x000fe40007800000 */
[----:B------:R-:W-:Y:S01]  /*2ff0*/  FADD R200, R200, -R57 ;  /* 0x80000039c8c87221 */ /* 0x000fe20000000000 */
[----:B------:R-:W-:Y:S01]  /*3000*/  IMAD.WIDE R32, R159, 0x2, R142 ;  /* 0x000000029f207825 */ /* 0x000fe200078e028e */
[----:B------:R0:W5:Y:S01]  /*3010*/  LDG.E.U16 R83, desc[UR20][R30.64] ;  /* 0x000000141e537981 */ /* 0x000162000c1e1500 */
[----:B------:R-:W-:Y:S02]  /*3020*/  FMNMX R194, R41, R194, !PT ;  /* 0x000000c229c27209 */ /* 0x000fe40007800000 */
[----:B------:R-:W-:Y:S01]  /*3030*/  FADD R202, R202, -R57 ;  /* 0x80000039caca7221 */ /* 0x000fe20000000000 */
[----:B------:R1:W-:Y:S01]  /*3040*/  MUFU.EX2 R64, R87 ;  /* 0x0000005700407308 */ /* 0x0003e20000000800 */
[----:B------:R-:W-:-:S04]  /*3050*/  IMAD.WIDE R28, R159, 0x2, R16 ;  /* 0x000000029f1c7825 */ /* 0x000fc800078e0210 */
[----:B------:R-:W-:Y:S01]  /*3060*/  FMUL R59, R200, 1.4426950216293334961 ;  /* 0x3fb8aa3bc83b7820 */ /* 0x000fe20000400000 */
[----:B------:R-:W-:Y:S01]  /*3070*/  FADD R177, R188, -R57 ;  /* 0x80000039bcb17221 */ /* 0x000fe20000000000 */
[----:B------:R1:W2:Y:S01]  /*3080*/  LDG.E.U16 R200, desc[UR20][R32.64] ;  /* 0x0000001420c87981 */ /* 0x0002a2000c1e1500 */
[----:B------:R-:W-:-:S04]  /*3090*/  IMAD.WIDE R34, R159, 0x2, R146 ;  /* 0x000000029f227825 */ /* 0x000fc800078e0292 */
[----:B0-----:R-:W-:Y:S01]  /*30a0*/  IMAD.WIDE R30, R159, 0x2, R20 ;  /* 0x000000029f1e7825 */ /* 0x001fe200078e0214 */
[----:B-1----:R-:W-:-:S03]  /*30b0*/  FMNMX R87, R43, R194, !PT ;  /* 0x000000c22b577209 */ /* 0x002fc60007800000 */
[----:B------:R-:W-:Y:S01]  /*30c0*/  FMUL R61, R202, 1.4426950216293334961 ;  /* 0x3fb8aa3bca3d7820 */ /* 0x000fe20000400000 */
[----:B------:R0:W4:Y:S01]  /*30d0*/  LDG.E.U16 R36, desc[UR20][R28.64] ;  /* 0x000000141c247981 */ /* 0x000122000c1e1500 */
[----:B------:R-:W-:Y:S01]  /*30e0*/  IMAD.WIDE R32, R159, 0x2, R18 ;  /* 0x000000029f207825 */ /* 0x000fe200078e0212 */
[----:B------:R-:W-:Y:S02]  /*30f0*/  FMNMX R188, R44, R87, !PT ;  /* 0x000000572cbc7209 */ /* 0x000fe40007800000 */
[----:B------:R1:W2:Y:S02]  /*3100*/  LDG.E.U16 R202, desc[UR20][R30.64] ;  /* 0x000000141eca7981 */ /* 0x0002a4000c1e1500 */
[----:B------:R-:W-:Y:S02]  /*3110*/  FMNMX R87, R45, R188, !PT ;  /* 0x000000bc2d577209 */ /* 0x000fe40007800000 */
[----:B------:R-:W5:Y:S01]  /*3120*/  LDG.E.U16 R34, desc[UR20][R34.64] ;  /* 0x0000001422227981 */ /* 0x000f62000c1e1500 */
[----:B0-----:R-:W-:-:S04]  /*3130*/  IMAD.WIDE R28, R159, 0x2, R10 ;  /* 0x000000029f1c7825 */ /* 0x001fc800078e020a */
[----:B-1----:R-:W-:-:S04]  /*3140*/  IMAD.WIDE R30, R159, 0x2, R14 ;  /* 0x000000029f1e7825 */ /* 0x002fc800078e020e */
[----:B------:R-:W-:Y:S01]  /*3150*/  FADD R190, R190, -R57 ;  /* 0x80000039bebe7221 */ /* 0x000fe20000000000 */
[----:B------:R0:W2:Y:S04]  /*3160*/  LDG.E.U16 R179, desc[UR20][R28.64] ;  /* 0x000000141cb37981 */ /* 0x0000a8000c1e1500 */
[----:B------:R1:W2:Y:S01]  /*3170*/  LDG.E.U16 R35, desc[UR20][R32.64] ;  /* 0x0000001420237981 */ /* 0x0002a2000c1e1500 */
[----:B------:R-:W-:-:S03]  /*3180*/  FMUL R65, R79, 1.4426950216293334961 ;  /* 0x3fb8aa3b4f417820 */ /* 0x000fc60000400000 */
[----:B------:R1:W2:Y:S01]  /*3190*/  LDG.E.U16 R175, desc[UR20][R30.64] ;  /* 0x000000141eaf7981 */ /* 0x0002a2000c1e1500 */
[----:B0-----:R-:W-:Y:S01]  /*31a0*/  FADD R29, R186, -R57 ;  /* 0x80000039ba1d7221 */ /* 0x001fe20000000000 */
[----:B------:R-:W-:Y:S01]  /*31b0*/  FMNMX R28, R48, R87, !PT ;  /* 0x00000057301c7209 */ /* 0x000fe20007800000 */
[----:B-1----:R-:W-:-:S04]  /*31c0*/  IMAD.WIDE R32, R159, 0x2, R12 ;  /* 0x000000029f207825 */ /* 0x002fc800078e020c */
[----:B------:R-:W-:Y:S01]  /*31d0*/  FMUL R79, R190, 1.4426950216293334961 ;  /* 0x3fb8aa3bbe4f7820 */ /* 0x000fe20000400000 */
[----:B------:R-:W-:Y:S01]  /*31e0*/  IMAD.WIDE R30, R159, 0x2, R8 ;  /* 0x000000029f1e7825 */ /* 0x000fe200078e0208 */
[----:B------:R0:W2:Y:S03]  /*31f0*/  LDG.E.U16 R192, desc[UR20][R32.64] ;  /* 0x0000001420c07981 */ /* 0x0000a6000c1e1500 */
[----:B------:R-:W-:Y:S01]  /*3200*/  FMUL R87, R29, 1.4426950216293334961 ;  /* 0x3fb8aa3b1d577820 */ /* 0x000fe20000400000 */
[----:B------:R-:W-:Y:S01]  /*3210*/  FMNMX R190, R49, R28, !PT ;  /* 0x0000001c31be7209 */ /* 0x000fe20007800000 */
[C---:B------:R-:W-:Y:S01]  /*3220*/  IMAD.WIDE R28, R159.reuse, 0x2, R4 ;  /* 0x000000029f1c7825 */ /* 0x040fe200078e0204 */
[----:B------:R1:W2:Y:S05]  /*3230*/  LDG.E.U16 R188, desc[UR20][R30.64] ;  /* 0x000000141ebc7981 */ /* 0x0002aa000c1e1500 */
[----:B------:R-:W2:Y:S01]  /*3240*/  LDG.E.U16 R28, desc[UR20][R28.64] ;  /* 0x000000141c1c7981 */ /* 0x000ea2000c1e1500 */
[----:B0-----:R-:W-:-:S04]  /*3250*/  IMAD.WIDE R32, R159, 0x2, R6 ;  /* 0x000000029f207825 */ /* 0x001fc800078e0206 */
[----:B-1----:R-:W-:Y:S02]  /*3260*/  IMAD.WIDE R30, R159, 0x2, R2 ;  /* 0x000000029f1e7825 */ /* 0x002fe400078e0202 */
[----:B------:R0:W2:Y:S04]  /*3270*/  LDG.E.U16 R33, desc[UR20][R32.64] ;  /* 0x0000001420217981 */ /* 0x0000a8000c1e1500 */
[----:B------:R1:W2:Y:S01]  /*3280*/  LDG.E.U16 R31, desc[UR20][R30.64] ;  /* 0x000000141e1f7981 */ /* 0x0002a2000c1e1500 */
[----:B------:R-:W-:Y:S01]  /*3290*/  FMUL R181, R177, 1.4426950216293334961 ;  /* 0x3fb8aa3bb1b57820 */ /* 0x000fe20000400000 */
[----:B------:R-:W-:Y:S02]  /*32a0*/  FMNMX R177, R51, R190, !PT ;  /* 0x000000be33b17209 */ /* 0x000fe40007800000 */
[----:B------:R-:W-:Y:S01]  /*32b0*/  SHF.R.U32.HI R47, RZ, 0x2, R47 ;  /* 0x00000002ff2f7819 */ /* 0x000fe2000001162f */
[----:B------:R-:W-:Y:S01]  /*32c0*/  FMUL R193, R76, UR25 ;  /* 0x000000194cc17c20 */ /* 0x000fe20008400000 */
[----:B------:R-:W-:Y:S01]  /*32d0*/  FMNMX R190, R52, R177, !PT ;  /* 0x000000b134be7209 */ /* 0x000fe20007800000 */
[----:B0-----:R-:W-:Y:S01]  /*32e0*/  FMUL R32, R72, UR25 ;  /* 0x0000001948207c20 */ /* 0x001fe20008400000 */
[----:B------:R-:W-:Y:S01]  /*32f0*/  FMUL R197, R77, UR25 ;  /* 0x000000194dc57c20 */ /* 0x000fe20008400000 */
[----:B------:R-:W-:Y:S01]  /*3300*/  FMUL R199, R80, UR25 ;  /* 0x0000001950c77c20 */ /* 0x000fe20008400000 */
[----:B------:R-:W-:Y:S01]  /*3310*/  FMNMX R190, R53, R190, !PT ;  /* 0x000000be35be7209 */ /* 0x000fe20007800000 */
[----:B------:R-:W-:Y:S01]  /*3320*/  FMUL R203, R81, UR25 ;  /* 0x0000001951cb7c20 */ /* 0x000fe20008400000 */
[----:B------:R-:W-:Y:S01]  /*3330*/  FMUL R205, R84, UR25 ;  /* 0x0000001954cd7c20 */ /* 0x000fe20008400000 */
[----:B------:R-:W-:Y:S01]  /*3340*/  FMUL R207, R85, UR25 ;  /* 0x0000001955cf7c20 */ /* 0x000fe20008400000 */
[----:B------:R-:W-:Y:S01]  /*3350*/  FMNMX R190, R55, R190, !PT ;  /* 0x000000be37be7209 */ /* 0x000fe20007800000 */
[----:B------:R-:W-:Y:S01]  /*3360*/  FADD R82, R82, -R57 ;  /* 0x8000003952527221 */ /* 0x000fe20000000000 */
[----:B------:R-:W-:Y:S02]  /*3370*/  BAR.SYNC.DEFER_BLOCKING 0x0 ;  /* 0x0000000000007b1d */ /* 0x000fe40000010000 */
[----:B------:R-:W-:-:S04]  /*3380*/  FMNMX R190, R67, R190, !PT ;  /* 0x000000be43be7209 */ /* 0x000fc80007800000 */
[----:B------:R-:W-:-:S04]  /*3390*/  FMNMX R190, R75, R190, !PT ;  /* 0x000000be4bbe7209 */ /* 0x000fc80007800000 */
[----:B------:R-:W-:Y:S02]  /*33a0*/  FMNMX R177, R71, R190, !PT ;  /* 0x000000be47b17209 */ /* 0x000fe40007800000 */
[----:B------:R-:W-:Y:S02]  /*33b0*/  FSEL R29, R32, -INF , !P0 ;  /* 0xff800000201d7808 */ /* 0x000fe40004000000 */
[----:B-1----:R-:W-:Y:S02]  /*33c0*/  FMNMX R30, R68, R177, !PT ;  /* 0x000000b1441e7209 */ /* 0x002fe40007800000 */
[----:B------:R-:W-:Y:S01]  /*33d0*/  LOP3.LUT P0, RZ, R47, 0x1, RZ, 0xc0, !PT ;  /* 0x000000012fff7812 */ /* 0x000fe2000780c0ff */
[----:B------:R-:W-:Y:S01]  /*33e0*/  FMUL R47, R73, UR25 ;  /* 0x00000019492f7c20 */ /* 0x000fe20008400000 */
[----:B------:R-:W-:-:S04]  /*33f0*/  FMNMX R30, R69, R30, !PT ;  /* 0x0000001e451e7209 */ /* 0x000fc80007800000 */
[----:B------:R-:W-:Y:S02]  /*3400*/  FSEL R47, R47, -INF , !P2 ;  /* 0xff8000002f2f7808 */ /* 0x000fe40005000000 */
[----:B------:R-:W-:Y:S02]  /*3410*/  FMNMX R30, R29, R30, !PT ;  /* 0x0000001e1d1e7209 */ /* 0x000fe40007800000 */
[----:B------:R-:W-:Y:S02]  /*3420*/  FSEL R193, R193, -INF , !P4 ;  /* 0xff800000c1c17808 */ /* 0x000fe40006000000 */
[----:B------:R-:W-:Y:S02]  /*3430*/  FMNMX R30, R47, R30, !PT ;  /* 0x0000001e2f1e7209 */ /* 0x000fe40007800000 */
[----:B------:R-:W-:Y:S02]  /*3440*/  FSEL R197, R197, -INF , !P6 ;  /* 0xff800000c5c57808 */ /* 0x000fe40007000000 */
[----:B------:R-:W-:-:S02]  /*3450*/  FMNMX R30, R193, R30, !PT ;  /* 0x0000001ec11e7209 */ /* 0x000fc40007800000 */
[----:B------:R-:W-:Y:S02]  /*3460*/  FSEL R199, R199, -INF , !P3 ;  /* 0xff800000c7c77808 */ /* 0x000fe40005800000 */
[----:B------:R-:W-:Y:S02]  /*3470*/  FMNMX R30, R197, R30, !PT ;  /* 0x0000001ec51e7209 */ /* 0x000fe40007800000 */
[----:B------:R-:W-:Y:S02]  /*3480*/  FSEL R203, R203, -INF , !P5 ;  /* 0xff800000cbcb7808 */ /* 0x000fe40006800000 */
[----:B------:R-:W-:Y:S02]  /*3490*/  FMNMX R30, R199, R30, !PT ;  /* 0x0000001ec71e7209 */ /* 0x000fe40007800000 */
[----:B------:R-:W-:Y:S02]  /*34a0*/  FSEL R205, R205, -INF , !P1 ;  /* 0xff800000cdcd7808 */ /* 0x000fe40004800000 */
[----:B------:R-:W-:-:S02]  /*34b0*/  FMNMX R30, R203, R30, !PT ;  /* 0x0000001ecb1e7209 */ /* 0x000fc40007800000 */
[----:B------:R-:W-:Y:S02]  /*34c0*/  FSEL R207, R207, -INF , !P0 ;  /* 0xff800000cfcf7808 */ /* 0x000fe40004000000 */
[----:B------:R-:W-:-:S04]  /*34d0*/  FMNMX R30, R205, R30, !PT ;  /* 0x0000001ecd1e7209 */ /* 0x000fc80007800000 */
[----:B------:R-:W-:-:S05]  /*34e0*/  FMNMX R30, R207, R30, !PT ;  /* 0x0000001ecf1e7209 */ /* 0x000fca0007800000 */
[----:B------:R-:W0:Y:S02]  /*34f0*/  SHFL.BFLY PT, R183, R30, 0x2, 0x1f ;  /* 0x0c401f001eb77f89 */ /* 0x000e2400000e0000 */
[----:B0-----:R-:W-:-:S05]  /*3500*/  FMNMX R30, R30, R183, !PT ;  /* 0x000000b71e1e7209 */ /* 0x001fca0007800000 */
[----:B------:R-:W0:Y:S01]  /*3510*/  SHFL.BFLY PT, R189, R30, 0x1, 0x1f ;  /* 0x0c201f001ebd7f89 */ /* 0x000e2200000e0000 */
[----:B------:R-:W-:-:S04]  /*3520*/  FMUL R82, R82, 1.4426950216293334961 ;  /* 0x3fb8aa3b52527820 */ /* 0x000fc80000400000 */
[----:B------:R1:W-:Y:S01]  /*3530*/  MUFU.EX2 R185, R82 ;  /* 0x0000005200b97308 */ /* 0x0003e20000000800 */
[----:B------:R-:W-:Y:S01]  /*3540*/  FADD R168, R168, -R57 ;  /* 0x80000039a8a87221 */ /* 0x000fe20000000000 */
[----:B0-----:R-:W-:-:S04]  /*3550*/  FMNMX R189, R30, R189, !PT ;  /* 0x000000bd1ebd7209 */ /* 0x001fc80007800000 */
[----:B-1----:R-:W-:-:S05]  /*3560*/  FMNMX R82, R189, R164, !PT ;  /* 0x000000a4bd527209 */ /* 0x002fca0007800000 */
[----:B------:R-:W-:Y:S01]  /*3570*/  FADD R24, R24, -R82 ;  /* 0x8000005218187221 */ /* 0x000fe20000000000 */
[----:B------:R-:W-:-:S03]  /*3580*/  FMUL R168, R168, 1.4426950216293334961 ;  /* 0x3fb8aa3ba8a87820 */ /* 0x000fc60000400000 */
[----:B------:R-:W-:Y:S01]  /*3590*/  FMUL R201, R24, 1.4426950216293334961 ;  /* 0x3fb8aa3b18c97820 */ /* 0x000fe20000400000 */
[--C-:B------:R-:W-:Y:S01]  /*35a0*/  FADD R24, R165, -R82.reuse ;  /* 0x80000052a5187221 */ /* 0x100fe20000000000 */
[----:B------:R-:W-:Y:S03]  /*35b0*/  MUFU.EX2 R73, R168 ;  /* 0x000000a800497308 */ /* 0x000fe60000000800 */
[----:B------:R-:W-:Y:S01]  /*35c0*/  FMUL R24, R24, 1.4426950216293334961 ;  /* 0x3fb8aa3b18187820 */ /* 0x000fe20000400000 */
[--C-:B------:R-:W-:Y:S01]  /*35d0*/  FADD R86, R86, -R57.reuse ;  /* 0x8000003956567221 */ /* 0x100fe20000000000 */
[----:B------:R-:W-:Y:S01]  /*35e0*/  FADD R182, R182, -R57 ;  /* 0x80000039b6b67221 */ /* 0x000fe20000000000 */
[--C-:B------:R-:W-:Y:S02]  /*35f0*/  FADD R25, R25, -R82.reuse ;  /* 0x8000005219197221 */ /* 0x100fe40000000000 */
[----:B------:R0:W-:Y:S01]  /*3600*/  MUFU.EX2 R168, R24 ;  /* 0x0000001800a87308 */ /* 0x0001e20000000800 */
[----:B------:R-:W-:Y:S01]  /*3610*/  FMUL R187, R86, 1.4426950216293334961 ;  /* 0x3fb8aa3b56bb7820 */ /* 0x000fe20000400000 */
[----:B------:R-:W-:Y:S01]  /*3620*/  FMUL R86, R182, 1.4426950216293334961 ;  /* 0x3fb8aa3bb6567820 */ /* 0x000fe20000400000 */
[----:B------:R-:W-:Y:S01]  /*3630*/  FMUL R25, R25, 1.4426950216293334961 ;  /* 0x3fb8aa3b19197820 */ /* 0x000fe20000400000 */
[--C-:B------:R-:W-:Y:S01]  /*3640*/  FADD R26, R26, -R82.reuse ;  /* 0x800000521a1a7221 */ /* 0x100fe20000000000 */
[--C-:B0-----:R-:W-:Y:S01]  /*3650*/  FADD R24, R67, -R82.reuse ;  /* 0x8000005243187221 */ /* 0x101fe20000000000 */
[----:B------:R-:W-:-:S03]  /*3660*/  FADD R166, R166, -R82 ;  /* 0x80000052a6a67221 */ /* 0x000fc60000000000 */
[----:B------:R-:W-:Y:S01]  /*3670*/  FMUL R182, R24, 1.4426950216293334961 ;  /* 0x3fb8aa3b18b67820 */ /* 0x000fe20000400000 */
[----:B------:R-:W-:Y:S01]  /*3680*/  FADD R24, R71, -R82 ;  /* 0x8000005247187221 */ /* 0x000fe20000000000 */
[----:B------:R0:W-:Y:S01]  /*3690*/  MUFU.EX2 R195, R25 ;  /* 0x0000001900c37308 */ /* 0x0001e20000000800 */
[----:B------:R-:W-:Y:S01]  /*36a0*/  FMUL R26, R26, 1.4426950216293334961 ;  /* 0x3fb8aa3b1a1a7820 */ /* 0x000fe20000400000 */
[----:B------:R-:W-:Y:S01]  /*36b0*/  FADD R30, -R57, R104 ;  /* 0x00000068391e7221 */ /* 0x000fe20000000100 */
[----:B------:R-:W-:Y:S01]  /*36c0*/  FMUL R104, R166, 1.4426950216293334961 ;  /* 0x3fb8aa3ba6687820 */ /* 0x000fe20000400000 */
[----:B0-----:R-:W-:Y:S01]  /*36d0*/  FMUL R25, R24, 1.4426950216293334961 ;  /* 0x3fb8aa3b18197820 */ /* 0x001fe20000400000 */
[--C-:B------:R-:W-:Y:S01]  /*36e0*/  FADD R24, R68, -R82.reuse ;  /* 0x8000005244187221 */ /* 0x100fe20000000000 */
[----:B---3--:R-:W-:Y:S02]  /*36f0*/  STS.U16 [R153+UR13+0x2000], R198 ;  /* 0x002000c699007988 */ /* 0x008fe4000800040d */
[----:B------:R0:W-:Y:S01]  /*3700*/  MUFU.EX2 R166, R26 ;  /* 0x0000001a00a67308 */ /* 0x0001e20000000800 */
[--C-:B------:R-:W-:Y:S01]  /*3710*/  FADD R196, R196, -R57.reuse ;  /* 0x80000039c4c47221 */ /* 0x100fe20000000000 */
[----:B0-----:R-:W-:Y:S01]  /*3720*/  FMUL R26, R24, 1.4426950216293334961 ;  /* 0x3fb8aa3b181a7820 */ /* 0x001fe20000400000 */
[----:B------:R-:W-:Y:S01]  /*3730*/  FADD R24, R69, -R82 ;  /* 0x8000005245187221 */ /* 0x000fe20000000000 */
[----:B------:R-:W-:-:S03]  /*3740*/  FADD R70, R70, -R57 ;  /* 0x8000003946467221 */ /* 0x000fc60000000000 */
[----:B------:R-:W-:Y:S01]  /*3750*/  FMUL R24, R24, 1.4426950216293334961 ;  /* 0x3fb8aa3b18187820 */ /* 0x000fe20000400000 */
[--C-:B------:R-:W-:Y:S01]  /*3760*/  FADD R74, R74, -R57.reuse ;  /* 0x800000394a4a7221 */ /* 0x100fe20000000000 */
[--C-:B------:R-:W-:Y:S01]  /*3770*/  FADD R78, R78, -R57.reuse ;  /* 0x800000394e4e7221 */ /* 0x100fe20000000000 */
[--C-:B------:R-:W-:Y:S01]  /*3780*/  FADD R197, R197, -R82.reuse ;  /* 0x80000052c5c57221 */ /* 0x100fe20000000000 */
[----:B------:R0:W-:Y:S01]  /*3790*/  MUFU.EX2 R190, R24 ;  /* 0x0000001800be7308 */ /* 0x0001e20000000800 */
[--C-:B------:R-:W-:Y:S01]  /*37a0*/  FADD R206, R206, -R57.reuse ;  /* 0x80000039cece7221 */ /* 0x100fe20000000000 */
        /* <DEDUP_REMOVED lines=13> */
[----:B------:R-:W-:Y:S01]  /*3880*/  FADD R199, R199, -R82 ;  /* 0x80000052c7c77221 */ /* 0x000fe20000000000 */
[----:B0-----:R-:W-:Y:S01]  /*3890*/  FADD R24, -R82, R164 ;  /* 0x000000a452187221 */ /* 0x001fe20000000100 */
[--C-:B------:R-:W-:Y:S01]  /*38a0*/  FADD R207, R207, -R82.reuse ;  /* 0x80000052cfcf7221 */ /* 0x100fe20000000000 */
[----:B------:R-:W-:Y:S01]  /*38b0*/  FMUL R63, R196, 1.4426950216293334961 ;  /* 0x3fb8aa3bc43f7820 */ /* 0x000fe20000400000 */
[--C-:B------:R-:W-:Y:S01]  /*38c0*/  FADD R42, R42, -R57.reuse ;  /* 0x800000392a2a7221 */ /* 0x100fe20000000000 */
[--C-:B------:R-:W-:Y:S01]  /*38d0*/  FADD R46, R46, -R57.reuse ;  /* 0x800000392e2e7221 */ /* 0x100fe20000000000 */
[--C-:B------:R-:W-:Y:S01]  /*38e0*/  FADD R50, R50, -R57.reuse ;  /* 0x8000003932327221 */ /* 0x100fe20000000000 */
[--C-:B------:R-:W-:Y:S01]  /*38f0*/  FADD R54, R54, -R57.reuse ;  /* 0x8000003936367221 */ /* 0x100fe20000000000 */
[----:B----4-:R-:W-:Y:S04]  /*3900*/  STS.U16 [R153+UR13+0x2800], R36 ;  /* 0x0028002499007988 */ /* 0x010fe8000800040d */
[----:B-----5:R-:W-:Y:S01]  /*3910*/  STS.U16 [R153+UR13+0x2400], R34 ;  /* 0x0024002299007988 */ /* 0x020fe2000800040d */
[----:B------:R-:W-:Y:S01]  /*3920*/  FMUL R177, R70, 1.4426950216293334961 ;  /* 0x3fb8aa3b46b17820 */ /* 0x000fe20000400000 */
[----:B------:R-:W-:Y:S01]  /*3930*/  FADD R40, R40, -R57 ;  /* 0x8000003928287221 */ /* 0x000fe20000000000 */
[--C-:B------:R-:W-:Y:S01]  /*3940*/  FADD R27, R27, -R82.reuse ;  /* 0x800000521b1b7221 */ /* 0x100fe20000000000 */
[--C-:B------:R-:W-:Y:S01]  /*3950*/  FADD R38, R38, -R82.reuse ;  /* 0x8000005226267221 */ /* 0x100fe20000000000 */
[--C-:B------:R-:W-:Y:S01]  /*3960*/  FADD R39, R39, -R82.reuse ;  /* 0x8000005227277221 */ /* 0x100fe20000000000 */
[--C-:B------:R-:W-:Y:S01]  /*3970*/  FADD R41, R41, -R82.reuse ;  /* 0x8000005229297221 */ /* 0x100fe20000000000 */
[--C-:B------:R-:W-:Y:S01]  /*3980*/  FADD R43, R43, -R82.reuse ;  /* 0x800000522b2b7221 */ /* 0x100fe20000000000 */
[--C-:B------:R-:W-:Y:S01]  /*3990*/  FADD R44, R44, -R82.reuse ;  /* 0x800000522c2c7221 */ /* 0x100fe20000000000 */
[----:B--2---:R-:W-:Y:S04]  /*39a0*/  STS.U16 [R153+UR13+0x2c00], R188 ;  /* 0x002c00bc99007988 */ /* 0x004fe8000800040d */
[----:B------:R0:W-:Y:S04]  /*39b0*/  STS.U16 [R154+UR13+0x2100], R83 ;  /* 0x002100539a007988 */ /* 0x0001e8000800040d */
[----:B------:R-:W-:Y:S04]  /*39c0*/  STS.U16 [R154+UR13+0x2500], R37 ;  /* 0x002500259a007988 */ /* 0x000fe8000800040d */
[----:B------:R-:W-:Y:S04]  /*39d0*/  STS.U16 [R154+UR13+0x2900], R175 ;  /* 0x002900af9a007988 */ /* 0x000fe8000800040d */
[----:B------:R-:W-:Y:S04]  /*39e0*/  STS.U16 [R154+UR13+0x2d00], R33 ;  /* 0x002d00219a007988 */ /* 0x000fe8000800040d */
[----:B------:R-:W-:Y:S04]  /*39f0*/  STS.U16 [R155+UR13+0x2200], R200 ;  /* 0x002200c89b007988 */ /* 0x000fe8000800040d */
[----:B------:R-:W-:Y:S04]  /*3a00*/  STS.U16 [R155+UR13+0x2600], R202 ;  /* 0x002600ca9b007988 */ /* 0x000fe8000800040d */
[----:B------:R-:W-:Y:S04]  /*3a10*/  STS.U16 [R155+UR13+0x2a00], R192 ;  /* 0x002a00c09b007988 */ /* 0x000fe8000800040d */
[----:B------:R1:W-:Y:S04]  /*3a20*/  STS.U16 [R155+UR13+0x2e00], R28 ;  /* 0x002e001c9b007988 */ /* 0x0003e8000800040d */
[----:B------:R-:W-:Y:S04]  /*3a30*/  STS.U16 [R156+UR13+0x2300], R173 ;  /* 0x002300ad9c007988 */ /* 0x000fe8000800040d */
[----:B------:R-:W-:Y:S04]  /*3a40*/  STS.U16 [R156+UR13+0x2700], R35 ;  /* 0x002700239c007988 */ /* 0x000fe8000800040d */
[----:B------:R-:W-:Y:S04]  /*3a50*/  STS.U16 [R156+UR13+0x2b00], R179 ;  /* 0x002b00b39c007988 */ /* 0x000fe8000800040d */
[----:B------:R2:W-:Y:S01]  /*3a60*/  STS.U16 [R156+UR13+0x2f00], R31 ;  /* 0x002f001f9c007988 */ /* 0x0005e2000800040d */
[----:B------:R3:W-:Y:S06]  /*3a70*/  MEMBAR.ALL.CTA ;  /* 0x0000000000007992 */ /* 0x0007ec0000008000 */
[----:B---3--:R-:W3:Y:S01]  /*3a80*/  FENCE.VIEW.ASYNC.S ;  /* 0x00000000000073c6 */ /* 0x008ee20000000000 */
        /* <DEDUP_REMOVED lines=11> */
[----:B------:R-:W-:Y:S01]  /*3b40*/  FMUL R70, R74, 1.4426950216293334961 ;  /* 0x3fb8aa3b4a467820 */ /* 0x000fe20000400000 */
        /* <DEDUP_REMOVED lines=19> */
[----:B0-----:R-:W-:Y:S01]  /*3c80*/  FMUL R83, R207, 1.4426950216293334961 ;  /* 0x3fb8aa3bcf537820 */ /* 0x001fe20000400000 */
        /* <DEDUP_REMOVED lines=22> */
[----:B------:R-:W-:Y:S08]  /*3df0*/  MUFU.EX2 R186, R181 ;  /* 0x000000b500ba7308 */ /* 0x000ff00000000800 */
[----:B------:R-:W0:Y:S08]  /*3e00*/  MUFU.EX2 R191, R30 ;  /* 0x0000001e00bf7308 */ /* 0x000e300000000800 */
[----:B------:R-:W4:Y:S08]  /*3e10*/  MUFU.EX2 R188, R24 ;  /* 0x0000001800bc7308 */ /* 0x000f300000000800 */
[----:B------:R-:W-:Y:S08]  /*3e20*/  MUFU.EX2 R181, R176 ;  /* 0x000000b000b57308 */ /* 0x000ff00000000800 */
[----:B------:R-:W-:Y:S08]  /*3e30*/  MUFU.EX2 R71, R75 ;  /* 0x0000004b00477308 */ /* 0x000ff00000000800 */
[----:B------:R-:W-:Y:S08]  /*3e40*/  MUFU.EX2 R56, R56 ;  /* 0x0000003800387308 */ /* 0x000ff00000000800 */
[----:B------:R-:W5:Y:S08]  /*3e50*/  MUFU.EX2 R59, R59 ;  /* 0x0000003b003b7308 */ /* 0x000f700000000800 */
[----:B------:R-:W-:Y:S08]  /*3e60*/  MUFU.EX2 R58, R58 ;  /* 0x0000003a003a7308 */ /* 0x000ff00000000800 */
[----:B------:R-:W1:Y:S08]  /*3e70*/  MUFU.EX2 R61, R61 ;  /* 0x0000003d003d7308 */ /* 0x000e700000000800 */
[----:B------:R-:W-:Y:S08]  /*3e80*/  MUFU.EX2 R60, R60 ;  /* 0x0000003c003c7308 */ /* 0x000ff00000000800 */
        /* <DEDUP_REMOVED lines=22> */
[----:B------:R-:W2:Y:S08]  /*3ff0*/  MUFU.EX2 R104, R104 ;  /* 0x0000006800687308 */ /* 0x000eb00000000800 */
[----:B------:R-:W3:Y:S08]  /*4000*/  MUFU.EX2 R201, R201 ;  /* 0x000000c900c97308 */ /* 0x000ef00000000800 */
[----:B------:R-:W3:Y:S08]  /*4010*/  MUFU.EX2 R165, R27 ;  /* 0x0000001b00a57308 */ /* 0x000ef00000000800 */
[----:B------:R-:W-:Y:S08]  /*4020*/  MUFU.EX2 R167, R167 ;  /* 0x000000a700a77308 */ /* 0x000ff00000000800 */
        /* <DEDUP_REMOVED lines=13> */
[----:B------:R5:W3:Y:S08]  /*4100*/  MUFU.EX2 R68, R25 ;  /* 0x0000001900447308 */ /* 0x000af00000000800 */
[----:B------:R3:W3:Y:S08]  /*4110*/  MUFU.EX2 R69, R26 ;  /* 0x0000001a00457308 */ /* 0x0006f00000000800 */
[----:B------:R3:W-:Y:S08]  /*4120*/  MUFU.EX2 R75, R29 ;  /* 0x0000001d004b7308 */ /* 0x0007f00000000800 */
[----:B------:R3:W3:Y:S08]  /*4130*/  MUFU.EX2 R194, R47 ;  /* 0x0000002f00c27308 */ /* 0x0006f00000000800 */
[----:B------:R-:W-:Y:S08]  /*4140*/  MUFU.EX2 R193, R193 ;  /* 0x000000c100c17308 */ /* 0x000ff00000000800 */
[----:B------:R-:W3:Y:S08]  /*4150*/  MUFU.EX2 R196, R196 ;  /* 0x000000c400c47308 */ /* 0x000ef00000000800 */
[----:B------:R-:W-:Y:S08]  /*4160*/  MUFU.EX2 R197, R197 ;  /* 0x000000c500c57308 */ /* 0x000ff00000000800 */
[----:B------:R-:W3:Y:S08]  /*4170*/  MUFU.EX2 R204, R203 ;  /* 0x000000cb00cc7308 */ /* 0x000ef00000000800 */
[----:B------:R-:W-:Y:S08]  /*4180*/  MUFU.EX2 R164, R205 ;  /* 0x000000cd00a47308 */ /* 0x000ff00000000800 */
[----:B------:R-:W3:Y:S01]  /*4190*/  MUFU.EX2 R83, R83 ;  /* 0x0000005300537308 */ /* 0x000ee20000000800 */
[-C--:B0-----:R-:W-:Y:S01]  /*41a0*/  FMUL R90, R90, R191.reuse ;  /* 0x000000bf5a5a7220 */ /* 0x081fe20000400000 */
[-C--:B------:R-:W-:Y:S01]  /*41b0*/  FMUL R91, R91, R191.reuse ;  /* 0x000000bf5b5b7220 */ /* 0x080fe20000400000 */
[-C--:B------:R-:W-:Y:S01]  /*41c0*/  FMUL R94, R94, R191.reuse ;  /* 0x000000bf5e5e7220 */ /* 0x080fe20000400000 */
[-C--:B------:R-:W-:Y:S01]  /*41d0*/  FMUL R95, R95, R191.reuse ;  /* 0x000000bf5f5f7220 */ /* 0x080fe20000400000 */
[-C--:B------:R-:W-:Y:S01]  /*41e0*/  FMUL R98, R98, R191.reuse ;  /* 0x000000bf62627220 */ /* 0x080fe20000400000 */
[-C--:B------:R-:W-:Y:S01]  /*41f0*/  FMUL R99, R99, R191.reuse ;  /* 0x000000bf63637220 */ /* 0x080fe20000400000 */
[-C--:B------:R-:W-:Y:S01]  /*4200*/  FMUL R102, R102, R191.reuse ;  /* 0x000000bf66667220 */ /* 0x080fe20000400000 */
[----:B------:R-:W-:Y:S01]  /*4210*/  FMUL R103, R103, R191 ;  /* 0x000000bf67677220 */ /* 0x000fe20000400000 */
[-C--:B----4-:R-:W-:Y:S01]  /*4220*/  FMUL R88, R88, R188.reuse ;  /* 0x000000bc58587220 */ /* 0x090fe20000400000 */
[-C--:B------:R-:W-:Y:S01]  /*4230*/  FMUL R89, R89, R188.reuse ;  /* 0x000000bc59597220 */ /* 0x080fe20000400000 */
[-C--:B------:R-:W-:Y:S01]  /*4240*/  FMUL R92, R92, R188.reuse ;  /* 0x000000bc5c5c7220 */ /* 0x080fe20000400000 */
[-C--:B------:R-:W-:Y:S01]  /*4250*/  FMUL R93, R93, R188.reuse ;  /* 0x000000bc5d5d7220 */ /* 0x080fe20000400000 */
[-C--:B------:R-:W-:Y:S01]  /*4260*/  FMUL R96, R96, R188.reuse ;  /* 0x000000bc60607220 */ /* 0x080fe20000400000 */
[-C--:B------:R-:W-:Y:S01]  /*4270*/  FMUL R97, R97, R188.reuse ;  /* 0x000000bc61617220 */ /* 0x080fe20000400000 */
[-C--:B------:R-:W-:Y:S01]  /*4280*/  FMUL R100, R100, R188.reuse ;  /* 0x000000bc64647220 */ /* 0x080fe20000400000 */
[----:B------:R-:W-:Y:S01]  /*4290*/  FMUL R101, R101, R188 ;  /* 0x000000bc65657220 */ /* 0x000fe20000400000 */
[----:B-----5:R-:W-:-:S02]  /*42a0*/  F2FP.F16.F32.PACK_AB R25, R59, R56 ;  /* 0x000000383b19723e */ /* 0x020fc400000000ff */
[----:B-1----:R-:W-:Y:S02]  /*42b0*/  F2FP.F16.F32.PACK_AB R27, R61, R58 ;  /* 0x0000003a3d1b723e */ /* 0x002fe400000000ff */
[----:B--2---:R-:W-:Y:S02]  /*42c0*/  F2FP.F16.F32.PACK_AB R24, R195, R104 ;  /* 0x00000068c318723e */ /* 0x004fe400000000ff */
[----:B---3--:R-:W-:Y:S02]  /*42d0*/  F2FP.F16.F32.PACK_AB R26, R201, R166 ;  /* 0x000000a6c91a723e */ /* 0x008fe400000000ff */
[----:B------:R-:W-:Y:S02]  /*42e0*/  F2FP.F16.F32.PACK_AB R28, R168, R165 ;  /* 0x000000a5a81c723e */ /* 0x000fe400000000ff */
[----:B------:R-:W-:Y:S02]  /*42f0*/  F2FP.F16.F32.PACK_AB R29, R63, R60 ;  /* 0x0000003c3f1d723e */ /* 0x000fe400000000ff */
[----:B------:R-:W-:-:S02]  /*4300*/  F2FP.F16.F32.PACK_AB R30, R170, R167 ;  /* 0x000000a7aa1e723e */ /* 0x000fc400000000ff */
[----:B------:R-:W-:Y:S02]  /*4310*/  F2FP.F16.F32.PACK_AB R31, R65, R64 ;  /* 0x00000040411f723e */ /* 0x000fe400000000ff */
[----:B------:R-:W-:Y:S02]  /*4320*/  F2FP.F16.F32.PACK_AB R32, R209, R172 ;  /* 0x000000acd120723e */ /* 0x000fe400000000ff */
[----:B------:R-:W-:Y:S02]  /*4330*/  F2FP.F16.F32.PACK_AB R33, R186, R79 ;  /* 0x0000004fba21723e */ /* 0x000fe400000000ff */
        /* <DEDUP_REMOVED lines=21> */
[----:B------:R-:W-:Y:S01]  /*4490*/  F2FP.F16.F32.PACK_AB R55, R189, R86 ;  /* 0x00000056bd37723e */ /* 0x000fe200000000ff */
[----:B------:R-:W-:Y:S06]  /*44a0*/  BAR.SYNC.DEFER_BLOCKING 0x0 ;  /* 0x0000000000007b1d */ /* 0x000fec0000010000 */
[----:B------:R-:W-:Y:S01]  /*44b0*/  UMOV UR42, UR6 ;  /* 0x00000006002a7c82 */ /* 0x000fe20008000000 */
[----:B------:R-:W-:Y:S01]  /*44c0*/  UMOV UR43, 0x40000040 ;  /* 0x40000040002b7882 */ /* 0x000fe20000000000 */
[----:B------:R-:W-:-:S06]  /*44d0*/  WARPGROUP.ARRIVE ;  /* 0x00000000000079c5 */ /* 0x000fcc0000000000 */
[----:B------:R-:W-:Y:S03]  /*44e0*/  HGMMA.64x32x16.F32 R88, R24, gdesc[UR40], R88 ;  /* 0x0060002818587df0 */ /* 0x000fe60008700858 */
[----:B------:R-:W-:Y:S03]  /*44f0*/  HGMMA.64x32x16.F32 R88, R28, gdesc[UR12], R88 ;  /* 0x0060000c1c587df0 */ /* 0x000fe60008700858 */
[----:B------:R-:W-:Y:S03]  /*4500*/  HGMMA.64x32x16.F32 R88, R32, gdesc[UR16], R88 ;  /* 0x0060001020587df0 */ /* 0x000fe60008700858 */
[----:B------:R-:W-:Y:S01]  /*4510*/  HGMMA.64x32x16.F32 R88, R36, gdesc[UR20], R88 ;  /* 0x0060001424587df0 */ /* 0x000fe20008700858 */
[----:B------:R-:W-:Y:S01]  /*4520*/  FADD R59, R56, R59 ;  /* 0x0000003b383b7221 */ /* 0x000fe20000000000 */
[----:B------:R-:W-:-:S03]  /*4530*/  FADD R195, R104, R195 ;  /* 0x000000c368c37221 */ /* 0x000fc60000000000 */
[----:B------:R-:W-:Y:S01]  /*4540*/  FADD R58, R58, R59 ;  /* 0x0000003b3a3a7221 */ /* 0x000fe20000000000 */
[----:B------:R-:W-:-:S03]  /*4550*/  FADD R166, R166, R195 ;  /* 0x000000c3a6a67221 */ /* 0x000fc60000000000 */
[----:B------:R-:W-:Y:S01]  /*4560*/  FADD R61, R61, R58 ;  /* 0x0000003a3d3d7221 */ /* 0x000fe20000000000 */
[----:B------:R-:W-:-:S03]  /*4570*/  FADD R166, R201, R166 ;  /* 0x000000a6c9a67221 */ /* 0x000fc60000000000 */
[----:B------:R-:W-:Y:S01]  /*4580*/  FADD R60, R60, R61 ;  /* 0x0000003d3c3c7221 */ /* 0x000fe20000000000 */
[----:B------:R-:W-:Y:S01]  /*4590*/  FADD R165, R165, R166 ;  /* 0x000000a6a5a57221 */ /* 0x000fe20000000000 */
[----:B------:R-:W-:Y:S02]  /*45a0*/  HGMMA.64x32x16.F32 R88, R40, gdesc[UR24], R88 ;  /* 0x0060001828587df0 */ /* 0x000fe40008700858 */
[----:B------:R-:W-:Y:S01]  /*45b0*/  FADD R63, R63, R60 ;  /* 0x0000003c3f3f7221 */ /* 0x000fe20000000000 */
[----:B------:R-:W-:-:S03]  /*45c0*/  FADD R168, R168, R165 ;  /* 0x000000a5a8a87221 */ /* 0x000fc60000000000 */
        /* <DEDUP_REMOVED lines=36> */
[----:B------:R-:W-:Y:S01]  /*4810*/  HGMMA.64x32x16.F32 R88, R48, gdesc[UR32], R88 ;  /* 0x0060002030587df0 */ /* 0x000fe20008700858 */
[----:B------:R-:W-:Y:S02]  /*4820*/  FADD R190, R190, R69 ;  /* 0x00000045bebe7221 */ /* 0x000fe40000000000 */
[----:B------:R-:W-:Y:S02]  /*4830*/  FADD R70, R70, R181 ;  /* 0x000000b546467221 */ /* 0x000fe40000000000 */
[----:B------:R-:W-:Y:S02]  /*4840*/  FADD R75, R75, R190 ;  /* 0x000000be4b4b7221 */ /* 0x000fe40000000000 */
[----:B------:R-:W-:Y:S02]  /*4850*/  FADD R183, R183, R70 ;  /* 0x00000046b7b77221 */ /* 0x000fe40000000000 */
[----:B------:R-:W-:-:S02]  /*4860*/  FADD R194, R194, R75 ;  /* 0x0000004bc2c27221 */ /* 0x000fc40000000000 */
[----:B------:R-:W-:Y:S02]  /*4870*/  FADD R74, R74, R183 ;  /* 0x000000b74a4a7221 */ /* 0x000fe40000000000 */
        /* <DEDUP_REMOVED lines=10> */
[----:B------:R-:W-:-:S03]  /*4920*/  FADD R164, R83, R164 ;  /* 0x000000a453a47221 */ /* 0x000fc60000000000 */
[----:B------:R-:W0:Y:S04]  /*4930*/  SHFL.BFLY PT, R61, R86, 0x2, 0x1f ;  /* 0x0c401f00563d7f89 */ /* 0x000e2800000e0000 */
[----:B------:R-:W1:Y:S01]  /*4940*/  SHFL.BFLY PT, R59, R164, 0x2, 0x1f ;  /* 0x0c401f00a43b7f89 */ /* 0x000e6200000e0000 */
[----:B------:R-:W-:Y:S01]  /*4950*/  HGMMA.64x32x16.F32 R88, R52, gdesc[UR36], R88, gsb0 ;  /* 0x0060002434587df0 */ /* 0x000fe20008000858 */
[----:B------:R-:W-:Y:S01]  /*4960*/  UIADD3 UR4, UP0, UR4, 0x80, URZ ;  /* 0x0000008004047890 */ /* 0x000fe2000ff1e03f */
[----:B0-----:R-:W-:Y:S01]  /*4970*/  FADD R58, R86, R61 ;  /* 0x0000003d563a7221 */ /* 0x001fe20000000000 */
[----:B-1----:R-:W-:-:S04]  /*4980*/  FADD R59, R164, R59 ;  /* 0x0000003ba43b7221 */ /* 0x002fc80000000000 */
[----:B------:R-:W0:Y:S01]  /*4990*/  SHFL.BFLY PT, R61, R58, 0x1, 0x1f ;  /* 0x0c201f003a3d7f89 */ /* 0x000e2200000e0000 */
[----:B------:R-:W-:-:S03]  /*49a0*/  UIADD3.X UR5, URZ, UR5, URZ, UP0, !UPT ;  /* 0x000000053f057290 */ /* 0x000fc600087fe43f */
[----:B------:R-:W1:Y:S01]  /*49b0*/  SHFL.BFLY PT, R56, R59, 0x1, 0x1f ;  /* 0x0c201f003b387f89 */ /* 0x000e6200000e0000 */
[----:B------:R-:W-:Y:S02]  /*49c0*/  ISETP.LE.U32.AND P0, PT, R169, UR4, PT ;  /* 0x00000004a9007c0c */ /* 0x000fe4000bf03070 */
[----:B------:R-:W-:-:S05]  /*49d0*/  IMAD.U32 R62, RZ, RZ, UR5 ;  /* 0x00000005ff3e7e24 */ /* 0x000fca000f8e00ff */
[----:B------:R-:W-:Y:S01]  /*49e0*/  ISETP.GE.U32.AND.EX P0, PT, R62, RZ, PT, P0 ;  /* 0x000000ff3e00720c */ /* 0x000fe20003f06100 */
[----:B------:R-:W-:Y:S02]  /*49f0*/  IMAD R159, R105, 0x80, R159 ;  /* 0x00000080699f7824 */ /* 0x000fe400078e029f */
[----:B------:R-:W-:Y:S02]  /*4a00*/  IMAD R161, R23, 0x80, R161 ;  /* 0x0000008017a17824 */ /* 0x000fe400078e02a1 */
[----:B------:R-:W-:Y:S02]  /*4a10*/  IMAD.MOV.U32 R164, RZ, RZ, R82 ;  /* 0x000000ffffa47224 */ /* 0x000fe400078e0052 */
[----:B------:R-:W-:Y:S02]  /*4a20*/  IMAD.MOV.U32 R104, RZ, RZ, R57 ;  /* 0x000000ffff687224 */ /* 0x000fe400078e0039 */
[----:B0-----:R-:W-:Y:S01]  /*4a30*/  FADD R60, R58, R61 ;  /* 0x0000003d3a3c7221 */ /* 0x001fe20000000000 */
[----:B-1----:R-:W-:-:S03]  /*4a40*/  FADD R61, R59, R56 ;  /* 0x000000383b3d7221 */ /* 0x002fc60000000000 */
[----:B------:R-:W-:Y:S01]  /*4a50*/  FFMA R162, R191, R162, R60 ;  /* 0x000000a2bfa27223 */ /* 0x000fe2000000003c */
[----:B------:R-:W-:Y:S01]  /*4a60*/  FFMA R163, R188, R163, R61 ;  /* 0x000000a3bca37223 */ /* 0x000fe2000000003d */
[----:B------:R-:W-:Y:S02]  /*4a70*/  WARPGROUP.DEPBAR.LE gsb0, 0x0 ;  /* 0x00008000000079c5 */ /* 0x000fe40000010000 */
[----:B------:R-:W-:Y:S05]  /*4a80*/  @!P0 BRA `(.L_x_1) ;  /* 0xffffffc400f88947 */ /* 0x000fea000383ffff */
.L_x_0:
[----:B0-----:R-:W-:Y:S01]  /*4a90*/  FMUL R2, R103, 0.25 ;  /* 0x3e80000067027820 */ /* 0x001fe20000400000 */
[----:B------:R-:W-:Y:S01]  /*4aa0*/  FSETP.GT.AND P1, PT, |R162|, 8.50705917302346158658e+37, PT ;  /* 0x7e800000a200780b */ /* 0x000fe20003f24200 */
[----:B------:R-:W-:Y:S01]  /*4ab0*/  FMUL R5, R94, 0.25 ;  /* 0x3e8000005e057820 */ /* 0x000fe20000400000 */
[----:B------:R-:W-:Y:S01]  /*4ac0*/  FMUL R3, R102, 0.25 ;  /* 0x3e80000066037820 */ /* 0x000fe20000400000 */
[----:B------:R-:W-:Y:S01]  /*4ad0*/  FSETP.GT.AND P2, PT, |R163|, 8.50705917302346158658e+37, PT ;  /* 0x7e800000a300780b */ /* 0x000fe20003f44200 */
[----:B------:R-:W-:Y:S01]  /*4ae0*/  FMUL R4, R99, 0.25 ;  /* 0x3e80000063047820 */ /* 0x000fe20000400000 */
[----:B------:R-:W-:Y:S01]  /*4af0*/  FSEL R103, R2, R103, P1 ;  /* 0x0000006702677208 */ /* 0x000fe20000800000 */
        /* <DEDUP_REMOVED lines=19> */
[----:B------:R-:W-:Y:S01]  /*4c30*/  LOP3.LUT R2, R0, 0x7, RZ, 0xc0, !PT ;  /* 0x0000000700027812 */ /* 0x000fe200078ec0ff */
[----:B------:R-:W-:Y:S01]  /*4c40*/  BAR.SYNC.DEFER_BLOCKING 0x0 ;  /* 0x0000000000007b1d */ /* 0x000fe20000010000 */
[----:B------:R-:W-:Y:S01]  /*4c50*/  FSEL R100, R3, R100, P2 ;  /* 0x0000006403647208 */ /* 0x000fe20001000000 */
[----:B------:R-:W-:Y:S01]  /*4c60*/  FMUL R3, R92, 0.25 ;  /* 0x3e8000005c037820 */ /* 0x000fe20000400000 */
[----:B------:R-:W-:Y:S01]  /*4c70*/  FSEL R14, R4, R97, P2 ;  /* 0x00000061040e7208 */ /* 0x000fe20001000000 */
[----:B------:R-:W-:Y:S01]  /*4c80*/  FMUL R4, R89, 0.25 ;  /* 0x3e80000059047820 */ /* 0x000fe20000400000 */
[----:B------:R-:W-:Y:S01]  /*4c90*/  FSEL R88, R5, R88, P2 ;  /* 0x0000005805587208 */ /* 0x000fe20001000000 */
[----:B------:R-:W-:Y:S01]  /*4ca0*/  IMAD.MOV.U32 R25, RZ, RZ, 0x3dc6b27f ;  /* 0x3dc6b27fff197424 */ /* 0x000fe200078e00ff */
[----:B------:R-:W-:Y:S01]  /*4cb0*/  LEA R5, R2, UR13, 0x4 ;  /* 0x0000000d02057c11 */ /* 0x000fe2000f8e20ff */
[----:B------:R-:W0:Y:S01]  /*4cc0*/  LDC R30, c[0x0][0x278] ;  /* 0x00009e00ff1e7b82 */ /* 0x000e220000000800 */
[----:B------:R-:W-:Y:S01]  /*4cd0*/  FSEL R92, R3, R92, P2 ;  /* 0x0000005c035c7208 */ /* 0x000fe20001000000 */
[----:B------:R-:W-:Y:S01]  /*4ce0*/  IMAD.SHL.U32 R3, R0, 0x8, RZ ;  /* 0x0000000800037824 */ /* 0x000fe200078e00ff */
[----:B------:R-:W-:Y:S01]  /*4cf0*/  FSEL R22, R4, R89, P2 ;  /* 0x0000005904167208 */ /* 0x000fe20001000000 */
[----:B------:R-:W-:Y:S01]  /*4d00*/  IMAD.SHL.U32 R4, R0, 0x4, RZ ;  /* 0x0000000400047824 */ /* 0x000fe200078e00ff */
[----:B------:R-:W-:Y:S01]  /*4d10*/  FSEL R91, R6, R91, P1 ;  /* 0x0000005b065b7208 */ /* 0x000fe20000800000 */
[--C-:B------:R-:W-:Y:S01]  /*4d20*/  IMAD R10, R2, -0x8, R5.reuse ;  /* 0xfffffff8020a7824 */ /* 0x100fe200078e0205 */
[----:B------:R-:W-:Y:S01]  /*4d30*/  LOP3.LUT R6, R0, 0x8, RZ, 0xc0, !PT ;  /* 0x0000000800067812 */ /* 0x000fe200078ec0ff */
[C---:B------:R-:W-:Y:S01]  /*4d40*/  FMUL R2, R162.reuse, 8388608 ;  /* 0x4b000000a2027820 */ /* 0x040fe20000400000 */
[----:B------:R-:W-:Y:S01]  /*4d50*/  FSETP.GEU.AND P4, PT, R162, 1.175494350822287508e-38, PT ;  /* 0x00800000a200780b */ /* 0x000fe20003f8e000 */
[----:B------:R-:W-:Y:S01]  /*4d60*/  ULDC.64 UR4, c[0x0][0x270] ;  /* 0x00009c0000047ab9 */ /* 0x000fe20000000a00 */
[----:B------:R-:W-:Y:S01]  /*4d70*/  LOP3.LUT R3, R3, 0x780, RZ, 0xc0, !PT ;  /* 0x0000078003037812 */ /* 0x000fe200078ec0ff */
[----:B------:R-:W-:Y:S01]  /*4d80*/  UIMAD UR4, UR12, UR4, URZ ;  /* 0x000000040c0472a4 */ /* 0x000fe2000f8e023f */
[----:B------:R-:W-:Y:S01]  /*4d90*/  LOP3.LUT R7, R4, 0x1c0, RZ, 0xc0, !PT ;  /* 0x000001c004077812 */ /* 0x000fe200078ec0ff */
[----:B------:R-:W-:Y:S01]  /*4da0*/  IMAD R4, R6, 0x100, R5 ;  /* 0x0000010006047824 */ /* 0x000fe200078e0205 */
[----:B------:R-:W-:-:S02]  /*4db0*/  FSEL R32, R2, R162, !P4 ;  /* 0x000000a202207208 */ /* 0x000fc40006000000 */
[C---:B------:R-:W-:Y:S01]  /*4dc0*/  FSETP.GEU.AND P5, PT, |R162|.reuse, 1.175494350822287508e-38, PT ;  /* 0x00800000a200780b */ /* 0x040fe20003fae200 */
[----:B------:R-:W-:Y:S01]  /*4dd0*/  @P1 FMUL R162, R162, 0.25 ;  /* 0x3e800000a2a21820 */ /* 0x000fe20000400000 */
[----:B------:R-:W-:Y:S01]  /*4de0*/  FSETP.GEU.AND P1, PT, |R163|, 1.175494350822287508e-38, PT ;  /* 0x00800000a300780b */ /* 0x000fe20003f2e200 */
[----:B------:R-:W-:Y:S01]  /*4df0*/  IMAD.IADD R28, R3, 0x1, R4 ;  /* 0x00000001031c7824 */ /* 0x000fe200078e0204 */
[----:B------:R-:W-:Y:S01]  /*4e00*/  LOP3.LUT P0, RZ, R0, 0x80, RZ, 0xc0, !PT ;  /* 0x0000008000ff7812 */ /* 0x000fe2000780c0ff */
[----:B------:R-:W-:Y:S02]  /*4e10*/  VIADD R3, R32, 0xc0cafb0d ;  /* 0xc0cafb0d20037836 */ /* 0x000fe40000000000 */
[C---:B------:R-:W-:Y:S01]  /*4e20*/  FMUL R0, R163.reuse, 8388608 ;  /* 0x4b000000a3007820 */ /* 0x040fe20000400000 */
[----:B------:R-:W-:Y:S01]  /*4e30*/  FSETP.GEU.AND P3, PT, R163, 1.175494350822287508e-38, PT ;  /* 0x00800000a300780b */ /* 0x000fe20003f6e000 */
[----:B------:R-:W-:Y:S01]  /*4e40*/  IMAD.IADD R15, R7, 0x1, R10 ;  /* 0x00000001070f7824 */ /* 0x000fe200078e020a */
[----:B------:R-:W-:Y:S01]  /*4e50*/  FSEL R4, RZ, -23, P4 ;  /* 0xc1b80000ff047808 */ /* 0x000fe20002000000 */
[----:B0-----:R-:W-:Y:S01]  /*4e60*/  IMAD R151, R151, R30, RZ ;  /* 0x0000001e97977224 */ /* 0x001fe200078e02ff */
[----:B------:R-:W-:-:S02]  /*4e70*/  LOP3.LUT R5, R3, 0xff800000, RZ, 0xc0, !PT ;  /* 0xff80000003057812 */ /* 0x000fc400078ec0ff */
[----:B------:R-:W-:Y:S01]  /*4e80*/  FSEL R31, R0, R163, !P3 ;  /* 0x000000a3001f7208 */ /* 0x000fe20005800000 */
[----:B------:R-:W-:Y:S01]  /*4e90*/  @P2 FMUL R163, R163, 0.25 ;  /* 0x3e800000a3a32820 */ /* 0x000fe20000400000 */
[----:B------:R-:W-:Y:S01]  /*4ea0*/  I2FP.F32.S32 R7, R5 ;  /* 0x0000000500077245 */ /* 0x000fe20000201400 */
[----:B------:R-:W-:Y:S01]  /*4eb0*/  @!P5 FMUL R162, R162, 16777216 ;  /* 0x4b800000a2a2d820 */ /* 0x000fe20000400000 */
[----:B------:R-:W-:Y:S01]  /*4ec0*/  LEA.HI R38, R6, R15, RZ, 0x1f ;  /* 0x0000000f06267211 */ /* 0x000fe200078ff8ff */
[----:B------:R-:W-:Y:S01]  /*4ed0*/  @!P1 FMUL R163, R163, 16777216 ;  /* 0x4b800000a3a39820 */ /* 0x000fe20000400000 */
[----:B------:R-:W-:Y:S01]  /*4ee0*/  @!P5 FMUL R11, R11, 16777216 ;  /* 0x4b8000000b0bd820 */ /* 0x000fe20000400000 */
[----:B------:R-:W0:Y:S01]  /*4ef0*/  MUFU.RCP R6, R162 ;  /* 0x000000a200067308 */ /* 0x000e220000001000 */
[----:B------:R-:W-:Y:S01]  /*4f00*/  FFMA.FTZ R4, R7, 1.1920928955078125e-07, R4 ;  /* 0x3400000007047823 */ /* 0x000fe20000010004 */
[----:B------:R-:W-:Y:S01]  /*4f10*/  @!P5 FMUL R13, R13, 16777216 ;  /* 0x4b8000000d0dd820 */ /* 0x000fe20000400000 */
[----:B------:R-:W-:Y:S01]  /*4f20*/  @!P5 FMUL R17, R17, 16777216 ;  /* 0x4b8000001111d820 */ /* 0x000fe20000400000 */
[----:B------:R-:W-:Y:S01]  /*4f30*/  @!P1 FMUL R8, R8, 16777216 ;  /* 0x4b80000008089820 */ /* 0x000fe20000400000 */
[----:B------:R-:W-:Y:S01]  /*4f40*/  @!P1 FMUL R100, R100, 16777216 ;  /* 0x4b80000064649820 */ /* 0x000fe20000400000 */
[----:B------:R-:W-:Y:S01]  /*4f50*/  @!P1 FMUL R14, R14, 16777216 ;  /* 0x4b8000000e0e9820 */ /* 0x000fe20000400000 */
[----:B------:R-:W-:Y:S01]  /*4f60*/  @!P1 FMUL R96, R96, 16777216 ;  /* 0x4b80000060609820 */ /* 0x000fe20000400000 */
[----:B------:R-:W1:Y:S01]  /*4f70*/  MUFU.RCP R7, R163 ;  /* 0x000000a300077308 */ /* 0x000e620000001000 */
[----:B------:R-:W-:Y:S01]  /*4f80*/  @!P1 FMUL R16, R16, 16777216 ;  /* 0x4b80000010109820 */ /* 0x000fe20000400000 */
[----:B------:R-:W-:Y:S01]  /*4f90*/  @!P1 FMUL R92, R92, 16777216 ;  /* 0x4b8000005c5c9820 */ /* 0x000fe20000400000 */
[----:B------:R-:W-:Y:S01]  /*4fa0*/  @!P1 FMUL R88, R88, 16777216 ;  /* 0x4b80000058589820 */ /* 0x000fe20000400000 */
[----:B------:R-:W-:Y:S01]  /*4fb0*/  @!P5 FMUL R95, R95, 16777216 ;  /* 0x4b8000005f5fd820 */ /* 0x000fe20000400000 */
[----:B------:R-:W-:Y:S01]  /*4fc0*/  @!P5 FMUL R91, R91, 16777216 ;  /* 0x4b8000005b5bd820 */ /* 0x000fe20000400000 */
[----:B------:R-:W-:Y:S01]  /*4fd0*/  @!P1 FMUL R22, R22, 16777216 ;  /* 0x4b80000016169820 */ /* 0x000fe20000400000 */
[----:B------:R-:W-:Y:S01]  /*4fe0*/  VIADD R0, R31, 0xc0cafb0d ;  /* 0xc0cafb0d1f007836 */ /* 0x000fe20000000000 */
[----:B------:R-:W-:Y:S01]  /*4ff0*/  LEA R157, R157, UR13, 0x4 ;  /* 0x0000000d9d9d7c11 */ /* 0x000fe2000f8e20ff */
[C---:B0-----:R-:W-:Y:S01]  /*5000*/  FMUL R12, R6.reuse, R11 ;  /* 0x0000000b060c7220 */ /* 0x041fe20000400000 */
[C---:B------:R-:W-:Y:S01]  /*5010*/  FMUL R15, R6.reuse, R13 ;  /* 0x0000000d060f7220 */ /* 0x040fe20000400000 */
[C---:B------:R-:W-:Y:S01]  /*5020*/  FMUL R20, R6.reuse, R17 ;  /* 0x0000001106147220 */ /* 0x040fe20000400000 */
[C---:B------:R-:W-:Y:S01]  /*5030*/  FMUL R95, R6.reuse, R95 ;  /* 0x0000005f065f7220 */ /* 0x040fe20000400000 */
[----:B------:R-:W-:Y:S01]  /*5040*/  FMUL R18, R6, R91 ;  /* 0x0000005b06127220 */ /* 0x000fe20000400000 */
[----:B------:R-:W-:Y:S01]  /*5050*/  LOP3.LUT R2, R0, 0xff800000, RZ, 0xc0, !PT ;  /* 0xff80000000027812 */ /* 0x000fe200078ec0ff */
[----:B------:R-:W-:Y:S01]  /*5060*/  IMAD.IADD R5, R32, 0x1, -R5 ;  /* 0x0000000120057824 */ /* 0x000fe200078e0a05 */
[----:B------:R-:W-:Y:S01]  /*5070*/  F2FP.F16.F32.PACK_AB R94, R15, R20 ;  /* 0x000000140f5e723e */ /* 0x000fe200000000ff */
[C---:B-1----:R-:W-:Y:S01]  /*5080*/  FMUL R8, R7.reuse, R8 ;  /* 0x0000000807087220 */ /* 0x042fe20000400000 */
[C---:B------:R-:W-:Y:S01]  /*5090*/  FMUL R100, R7.reuse, R100 ;  /* 0x0000006407647220 */ /* 0x040fe20000400000 */
[C---:B------:R-:W-:Y:S01]  /*50a0*/  FMUL R11, R7.reuse, R14 ;  /* 0x0000000e070b7220 */ /* 0x040fe20000400000 */
[C---:B------:R-:W-:Y:S01]  /*50b0*/  FMUL R13, R7.reuse, R96 ;  /* 0x00000060070d7220 */ /* 0x040fe20000400000 */
[C---:B------:R-:W-:Y:S01]  /*50c0*/  FMUL R16, R7.reuse, R16 ;  /* 0x0000001007107220 */ /* 0x040fe20000400000 */
[C---:B------:R-:W-:Y:S01]  /*50d0*/  FMUL R92, R7.reuse, R92 ;  /* 0x0000005c075c7220 */ /* 0x040fe20000400000 */
[C---:B------:R-:W-:Y:S01]  /*50e0*/  FMUL R17, R7.reuse, R88 ;  /* 0x0000005807117220 */ /* 0x040fe20000400000 */
[----:B------:R-:W-:Y:S01]  /*50f0*/  FMUL R7, R7, R22 ;  /* 0x0000001607077220 */ /* 0x000fe20000400000 */
[----:B------:R-:W-:Y:S01]  /*5100*/  F2FP.F16.F32.PACK_AB R95, R95, R18 ;  /* 0x000000125f5f723e */ /* 0x000fe200000000ff */
[----:B------:R-:W-:Y:S01]  /*5110*/  @!P5 FMUL R103, R103, 16777216 ;  /* 0x4b8000006767d820 */ /* 0x000fe20000400000 */
[----:B------:R-:W-:Y:S01]  /*5120*/  I2FP.F32.S32 R3, R2 ;  /* 0x0000000200037245 */ /* 0x000fe20000201400 */
[----:B------:R-:W-:Y:S01]  /*5130*/  IMAD.IADD R2, R31, 0x1, -R2 ;  /* 0x000000011f027824 */ /* 0x000fe200078e0a02 */
[----:B------:R-:W-:Y:S01]  /*5140*/  F2FP.F16.F32.PACK_AB R92, R92, R17 ;  /* 0x000000115c5c723e */ /* 0x000fe200000000ff */
[----:B------:R-:W-:Y:S01]  /*5150*/  @!P5 FMUL R9, R9, 16777216 ;  /* 0x4b8000000909d820 */ /* 0x000fe20000400000 */
[----:B------:R-:W-:Y:S01]  /*5160*/  F2FP.F16.F32.PACK_AB R93, R16, R7 ;  /* 0x00000007105d723e */ /* 0x000fe200000000ff */
[----:B------:R-:W-:Y:S01]  /*5170*/  FADD R2, R2, -1 ;  /* 0xbf80000002027421 */ /* 0x000fe20000000000 */
[----:B------:R-:W-:Y:S01]  /*5180*/  FSEL R0, RZ, -23, P3 ;  /* 0xc1b80000ff007808 */ /* 0x000fe20001800000 */
[----:B------:R-:W-:Y:S01]  /*5190*/  @!P5 FMUL R99, R99, 16777216 ;  /* 0x4b8000006363d820 */ /* 0x000fe20000400000 */
[----:B------:R-:W-:Y:S01]  /*51a0*/  FADD R5, R5, -1 ;  /* 0xbf80000005057421 */ /* 0x000fe20000000000 */
[----:B------:R-:W-:Y:S01]  /*51b0*/  STSM.16.M88.4 [R28], R92 ;  /* 0x0000005c1c007844 */ /* 0x000fe20000000200 */
[----:B------:R-:W-:Y:S01]  /*51c0*/  FMUL R103, R6, R103 ;  /* 0x0000006706677220 */ /* 0x000fe20000400000 */
[----:B------:R-:W-:Y:S01]  /*51d0*/  FFMA.FTZ R0, R3, 1.1920928955078125e-07, R0 ;  /* 0x3400000003007823 */ /* 0x000fe20000010000 */
[----:B------:R-:W-:Y:S01]  /*51e0*/  FFMA.FTZ R3, R2, R25, -0.16845393180847167969 ;  /* 0xbe2c7f3002037423 */ /* 0x000fe20000010019 */
[----:B------:R-:W-:Y:S01]  /*51f0*/  BAR.SYNC.DEFER_BLOCKING 0x0 ;  /* 0x0000000000007b1d */ /* 0x000fe20000010000 */
[C---:B------:R-:W-:Y:S01]  /*5200*/  FMUL R9, R6.reuse, R9 ;  /* 0x0000000906097220 */ /* 0x040fe20000400000 */
[----:B------:R-:W-:Y:S01]  /*5210*/  FMUL R10, R6, R99 ;  /* 0x00000063060a7220 */ /* 0x000fe20000400000 */
[----:B------:R-:W-:Y:S01]  /*5220*/  FFMA.FTZ R3, R2, R3, 0.1716887056827545166 ;  /* 0x3e2fcf2a02037423 */ /* 0x000fe20000010003 */
[----:B------:R-:W-:Y:S01]  /*5230*/  FFMA.FTZ R6, R5, R25, -0.16845393180847167969 ;  /* 0xbe2c7f3005067423 */ /* 0x000fe20000010019 */
[----:B------:R-:W-:Y:S01]  /*5240*/  F2FP.F16.F32.PACK_AB R100, R100, R13 ;  /* 0x0000000d6464723e */ /* 0x000fe200000000ff */
[----:B------:R-:W-:-:S02]  /*5250*/  IMAD R19, R30, 0x2, R151 ;  /* 0x000000021e137824 */ /* 0x000fc400078e0297 */
[----:B------:R-:W-:Y:S01]  /*5260*/  FFMA.FTZ R3, R2, R3, -0.17900948226451873779 ;  /* 0xbe374e4302037423 */ /* 0x000fe20000010003 */
[C---:B------:R-:W-:Y:S01]  /*5270*/  FFMA.FTZ R6, R5.reuse, R6, 0.1716887056827545166 ;  /* 0x3e2fcf2a05067423 */ /* 0x040fe20000010006 */
[----:B------:R-:W-:Y:S01]  /*5280*/  F2FP.F16.F32.PACK_AB R101, R8, R11 ;  /* 0x0000000b0865723e */ /* 0x000fe200000000ff */
[----:B------:R-:W-:Y:S02]  /*5290*/  IMAD R21, R30, 0x2, R19 ;  /* 0x000000021e157824 */ /* 0x000fe400078e0213 */
[----:B------:R-:W-:Y:S01]  /*52a0*/  FFMA.FTZ R3, R2, R3, 0.20512372255325317383 ;  /* 0x3e520bf402037423 */ /* 0x000fe20000010003 */
[----:B------:R-:W-:Y:S01]  /*52b0*/  FFMA.FTZ R6, R5, R6, -0.17900948226451873779 ;  /* 0xbe374e4305067423 */ /* 0x000fe20000010006 */
[----:B------:R-:W-:Y:S01]  /*52c0*/  F2FP.F16.F32.PACK_AB R102, R9, R12 ;  /* 0x0000000c0966723e */ /* 0x000fe200000000ff */
[----:B------:R-:W-:Y:S02]  /*52d0*/  IMAD R23, R30, 0x2, R21 ;  /* 0x000000021e177824 */ /* 0x000fe400078e0215 */
[C---:B------:R-:W-:Y:S01]  /*52e0*/  FFMA.FTZ R3, R2.reuse, R3, -0.24046532809734344482 ;  /* 0xbe763c8b02037423 */ /* 0x040fe20000010003 */
[----:B------:R-:W-:Y:S01]  /*52f0*/  FFMA.FTZ R6, R5, R6, 0.20512372255325317383 ;  /* 0x3e520bf405067423 */ /* 0x000fe20000010006 */
[----:B------:R-:W-:Y:S01]  /*5300*/  F2FP.F16.F32.PACK_AB R103, R103, R10 ;  /* 0x0000000a6767723e */ /* 0x000fe200000000ff */
[----:B------:R-:W0:Y:S01]  /*5310*/  LDC.64 R14, c[0x0][0x228] ;  /* 0x00008a00ff0e7b82 */ /* 0x000e220000000a00 */
[----:B------:R-:W-:Y:S01]  /*5320*/  FFMA.FTZ R3, R2, R3, 0.28857114911079406738 ;  /* 0x3e93bf9902037423 */ /* 0x000fe20000010003 */
[----:B------:R-:W-:Y:S01]  /*5330*/  FFMA.FTZ R6, R5, R6, -0.24046532809734344482 ;  /* 0xbe763c8b05067423 */ /* 0x000fe20000010006 */
[----:B------:R-:W-:Y:S01]  /*5340*/  ISETP.GE.U32.AND P1, PT, R31, 0x7f800000, PT ;  /* 0x7f8000001f00780c */ /* 0x000fe20003f26070 */
[----:B------:R-:W-:-:S02]  /*5350*/  IMAD R24, R30, 0x2, R23 ;  /* 0x000000021e187824 */ /* 0x000fc400078e0217 */
[----:B------:R-:W-:Y:S01]  /*5360*/  FFMA.FTZ R3, R2, R3, -0.36067417263984680176 ;  /* 0xbeb8aa4902037423 */ /* 0x000fe20000010003 */
[----:B------:R-:W1:Y:S01]  /*5370*/  LDS.128 R40, [R157] ;  /* 0x000000009d287984 */ /* 0x000e620000000c00 */
[C---:B------:R-:W-:Y:S01]  /*5380*/  FFMA.FTZ R6, R5.reuse, R6, 0.28857114911079406738 ;  /* 0x3e93bf9905067423 */ /* 0x040fe20000010006 */
[----:B------:R-:W-:Y:S02]  /*5390*/  IMAD R22, R30, 0x2, R24 ;  /* 0x000000021e167824 */ /* 0x000fe400078e0218 */
[----:B------:R-:W-:Y:S01]  /*53a0*/  FFMA.FTZ R3, R2, R3, 0.48089820146560668945 ;  /* 0x3ef6384a02037423 */ /* 0x000fe20000010003 */
[----:B------:R-:W-:Y:S01]  /*53b0*/  BAR.SYNC.DEFER_BLOCKING 0x0 ;  /* 0x0000000000007b1d */ /* 0x000fe20000010000 */
[----:B------:R-:W-:Y:S01]  /*53c0*/  FFMA.FTZ R6, R5, R6, -0.36067417263984680176 ;  /* 0xbeb8aa4905067423 */ /* 0x000fe20000010006 */
[----:B------:R-:W-:Y:S01]  /*53d0*/  ISETP.GE.U32.AND P3, PT, R32, 0x7f800000, PT ;  /* 0x7f8000002000780c */ /* 0x000fe20003f66070 */
[----:B------:R-:W-:Y:S01]  /*53e0*/  FFMA.FTZ R3, R2, R3, -0.72134751081466674805 ;  /* 0xbf38aa3b02037423 */ /* 0x000fe20000010003 */
[----:B------:R-:W-:-:S02]  /*53f0*/  IMAD R17, R30, 0x2, R22 ;  /* 0x000000021e117824 */ /* 0x000fc400078e0216 */
[----:B------:R-:W-:Y:S01]  /*5400*/  FFMA.FTZ R6, R5, R6, 0.48089820146560668945 ;  /* 0x3ef6384a05067423 */ /* 0x000fe20000010006 */
[----:B------:R-:W-:Y:S01]  /*5410*/  FSETP.NEU.AND P2, PT, R31, RZ, PT ;  /* 0x000000ff1f00720b */ /* 0x000fe20003f4d000 */
[----:B------:R-:W-:Y:S01]  /*5420*/  FMUL R3, R2, R3 ;  /* 0x0000000302037220 */ /* 0x000fe20000400000 */
[----:B------:R-:W-:Y:S02]  /*5430*/  IMAD R25, R30, 0x2, R17 ;  /* 0x000000021e197824 */ /* 0x000fe400078e0211 */
[C---:B------:R-:W-:Y:S01]  /*5440*/  FFMA.FTZ R6, R5.reuse, R6, -0.72134751081466674805 ;  /* 0xbf38aa3b05067423 */ /* 0x040fe20000010006 */
[----:B------:R-:W-:Y:S01]  /*5450*/  LOP3.LUT R152, R152, 0x1f8, RZ, 0xc0, !PT ;  /* 0x000001f898987812 */ /* 0x000fe200078ec0ff */
[----:B------:R-:W-:Y:S01]  /*5460*/  FMUL R3, R2, R3 ;  /* 0x0000000302037220 */ /* 0x000fe20000400000 */
[----:B------:R-:W-:Y:S02]  /*5470*/  IMAD R26, R30, 0x2, R25 ;  /* 0x000000021e1a7824 */ /* 0x000fe400078e0219 */
[----:B------:R-:W-:Y:S01]  /*5480*/  FMUL R6, R5, R6 ;  /* 0x0000000605067220 */ /* 0x000fe20000400000 */
[----:B------:R-:W-:Y:S01]  /*5490*/  FFMA.FTZ R3, R2, 1.4426950216293334961, R3 ;  /* 0x3fb8aa3b02037823 */ /* 0x000fe20000010003 */
[----:B------:R-:W-:-:S02]  /*54a0*/  IMAD R2, R150, UR5, RZ ;  /* 0x0000000596027c24 */ /* 0x000fc4000f8e02ff */
[C---:B------:R-:W-:Y:S01]  /*54b0*/  FMUL R6, R5.reuse, R6 ;  /* 0x0000000605067220 */ /* 0x040fe20000400000 */
[----:B------:R-:W-:Y:S01]  /*54c0*/  USHF.L.U32 UR5, UR4, 0x1, URZ ;  /* 0x0000000104057899 */ /* 0x000fe2000800063f */
[----:B------:R-:W-:Y:S01]  /*54d0*/  FADD R0, R0, R3 ;  /* 0x0000000300007221 */ /* 0x000fe20000000000 */
[----:B------:R-:W-:Y:S02]  /*54e0*/  @P1 IMAD.MOV.U32 R3, RZ, RZ, 0x7f800000 ;  /* 0x7f800000ff031424 */ /* 0x000fe400078e00ff */
[----:B------:R-:W-:Y:S01]  /*54f0*/  FFMA.FTZ R5, R5, 1.4426950216293334961, R6 ;  /* 0x3fb8aa3b05057823 */ /* 0x000fe20000010006 */
[----:B------:R-:W-:Y:S01]  /*5500*/  IMAD R27, R30, 0x2, R26 ;  /* 0x000000021e1b7824 */ /* 0x000fe200078e021a */
[----:B------:R-:W-:Y:S02]  /*5510*/  STSM.16.M88.4 [R28], R100 ;  /* 0x000000641c007844 */ /* 0x000fe40000000200 */
[----:B------:R-:W-:Y:S01]  /*5520*/  FADD R34, R4, R5 ;  /* 0x0000000504227221 */ /* 0x000fe20000000000 */
[----:B------:R-:W-:Y:S01]  /*5530*/  @P1 FFMA.FTZ R0, R31, R3, +INF ;  /* 0x7f8000001f001423 */ /* 0x000fe20000010003 */
[----:B------:R-:W-:Y:S01]  /*5540*/  @P3 IMAD.MOV.U32 R5, RZ, RZ, 0x7f800000 ;  /* 0x7f800000ff053424 */ /* 0x000fe200078e00ff */
[----:B------:R-:W-:Y:S01]  /*5550*/  BAR.SYNC.DEFER_BLOCKING 0x0 ;  /* 0x0000000000007b1d */ /* 0x000fe20000010000 */
[----:B------:R-:W-:Y:S01]  /*5560*/  IMAD.SHL.U32 R3, R2, 0x2, RZ ;  /* 0x0000000202037824 */ /* 0x000fe200078e00ff */
[C---:B------:R-:W-:Y:S01]  /*5570*/  FSETP.NEU.AND P1, PT, R32.reuse, RZ, PT ;  /* 0x000000ff2000720b */ /* 0x040fe20003f2d000 */
[----:B------:R-:W-:Y:S01]  /*5580*/  @P3 FFMA.FTZ R34, R32, R5, +INF ;  /* 0x7f80000020223423 */ /* 0x000fe20000010005 */
[----:B------:R-:W-:-:S02]  /*5590*/  IMAD R29, R30, 0x2, R27 ;  /* 0x000000021e1d7824 */ /* 0x000fc400078e021b */
[----:B0-----:R-:W-:Y:S01]  /*55a0*/  IADD3 R32, P3, P4, R3, UR5, R14 ;  /* 0x0000000503207c10 */ /* 0x001fe2000fc7e00e */
[----:B------:R-:W-:Y:S01]  /*55b0*/  UIMAD.WIDE UR4, UR4, 0x2, URZ ;  /* 0x00000002040478a5 */ /* 0x000fe2000f8e023f */
[----:B------:R-:W-:Y:S01]  /*55c0*/  IMAD.HI R2, R2, 0x2, RZ ;  /* 0x0000000202027827 */ /* 0x000fe200078e02ff */
[----:B------:R-:W-:Y:S02]  /*55d0*/  FSEL R34, R34, -INF , P1 ;  /* 0xff80000022227808 */ /* 0x000fe40000800000 */
[-C--:B------:R-:W-:Y:S01]  /*55e0*/  LEA R4, P6, R19, R32.reuse, 0x1 ;  /* 0x0000002013047211 */ /* 0x080fe200078c08ff */
[----:B------:R-:W-:Y:S01]  /*55f0*/  IMAD R31, R30, 0x2, R29 ;  /* 0x000000021e1f7824 */ /* 0x000fe200078e021d */
[----:B------:R-:W-:Y:S01]  /*5600*/  IADD3.X R44, R2, UR5, R15, P3, P4 ;  /* 0x00000005022c7c10 */ /* 0x000fe20009fe840f */
[----:B------:R-:W-:Y:S01]  /*5610*/  FFMA R57, R34, 0.69314718246459960938, R57 ;  /* 0x3f31721822397823 */ /* 0x000fe20000000039 */
[----:B------:R-:W-:Y:S01]  /*5620*/  LEA R6, P3, R21, R32, 0x1 ;  /* 0x0000002015067211 */ /* 0x000fe200078608ff */
[C---:B------:R-:W-:Y:S01]  /*5630*/  IMAD R33, R30.reuse, 0x2, R31 ;  /* 0x000000021e217824 */ /* 0x040fe200078e021f */
[----:B------:R-:W-:Y:S01]  /*5640*/  LEA.HI.X.SX32 R5, R19, R44, 0x1, P6 ;  /* 0x0000002c13057211 */ /* 0x000fe200030f0eff */
[----:B------:R-:W-:Y:S01]  /*5650*/  ULDC UR4, c[0x0][0x27c] ;  /* 0x00009f0000047ab9 */ /* 0x000fe20000000800 */
[-C--:B------:R-:W-:Y:S01]  /*5660*/  LEA R2, P5, R151, R32.reuse, 0x1 ;  /* 0x0000002097027211 */ /* 0x080fe200078a08ff */
[----:B------:R-:W-:Y:S01]  /*5670*/  IMAD R35, R30, 0x2, R33 ;  /* 0x000000021e237824 */ /* 0x000fe200078e0221 */
[-C--:B------:R-:W-:Y:S01]  /*5680*/  LEA R8, P4, R23, R32.reuse, 0x1 ;  /* 0x0000002017087211 */ /* 0x080fe200078808ff */
[----:B------:R-:W-:Y:S01]  /*5690*/  UIMAD UR4, UR12, UR4, URZ ;  /* 0x000000040c0472a4 */ /* 0x000fe2000f8e023f */
[----:B------:R-:W-:Y:S01]  /*56a0*/  LEA R12, P6, R22, R32, 0x1 ;  /* 0x00000020160c7211 */ /* 0x000fe200078c08ff */
[----:B------:R-:W0:Y:S01]  /*56b0*/  LDS.128 R156, [R157] ;  /* 0x000000009d9c7984 */ /* 0x000e220000000c00 */
[----:B------:R-:W-:Y:S01]  /*56c0*/  LEA.HI.X.SX32 R7, R21, R44, 0x1, P3 ;  /* 0x0000002c15077211 */ /* 0x000fe200018f0eff */
[C---:B------:R-:W-:Y:S01]  /*56d0*/  IMAD R36, R30.reuse, 0x2, R35 ;  /* 0x000000021e247824 */ /* 0x040fe200078e0223 */
[----:B------:R-:W-:Y:S01]  /*56e0*/  LEA R14, P3, R17, R32, 0x1 ;  /* 0x00000020110e7211 */ /* 0x000fe200078608ff */
[----:B------:R-:W-:Y:S01]  /*56f0*/  USHF.L.U32 UR6, UR4, 0x2, URZ ;  /* 0x0000000204067899 */ /* 0x000fe2000800063f */
[-C--:B------:R-:W-:Y:S01]  /*5700*/  LEA.HI.X.SX32 R3, R151, R44.reuse, 0x1, P5 ;  /* 0x0000002c97037211 */ /* 0x080fe200028f0eff */
[----:B------:R-:W-:Y:S01]  /*5710*/  IMAD R37, R30, 0x2, R36 ;  /* 0x000000021e257824 */ /* 0x000fe200078e0224 */
[-C--:B------:R-:W-:Y:S01]  /*5720*/  LEA.HI.X.SX32 R9, R23, R44.reuse, 0x1, P4 ;  /* 0x0000002c17097211 */ /* 0x080fe200020f0eff */
[----:B------:R-:W-:Y:S01]  /*5730*/  UIMAD.WIDE UR4, UR4, 0x4, URZ ;  /* 0x00000004040478a5 */ /* 0x000fe2000f8e023f */
[----:B------:R-:W-:Y:S01]  /*5740*/  LEA.HI.X.SX32 R13, R22, R44, 0x1, P6 ;  /* 0x0000002c160d7211 */ /* 0x000fe200030f0eff */
[----:B-1----:R-:W-:Y:S01]  /*5750*/  STG.E.U16 desc[UR20][R2.64], R40 ;  /* 0x0000002802007986 */ /* 0x002fe2000c101514 */
[----:B------:R-:W-:-:S02]  /*5760*/  LEA R10, P5, R24, R32, 0x1 ;  /* 0x00000020180a7211 */ /* 0x000fc400078a08ff */
[-C--:B------:R-:W-:Y:S01]  /*5770*/  LEA R16, P4, R25, R32.reuse, 0x1 ;  /* 0x0000002019107211 */ /* 0x080fe200078808ff */
[----:B------:R1:W-:Y:S01]  /*5780*/  STG.E.U16 desc[UR20][R4.64], R41 ;  /* 0x0000002904007986 */ /* 0x0003e2000c101514 */
[----:B------:R-:W-:Y:S02]  /*5790*/  LEA R20, P6, R27, R32, 0x1 ;  /* 0x000000201b147211 */ /* 0x000fe400078c08ff */
[----:B------:R-:W-:Y:S01]  /*57a0*/  LEA.HI.X.SX32 R15, R17, R44, 0x1, P3 ;  /* 0x0000002c110f7211 */ /* 0x000fe200018f0eff */
[----:B------:R2:W-:Y:S01]  /*57b0*/  STG.E.U16 desc[UR20][R6.64], R42 ;  /* 0x0000002a06007986 */ /* 0x0005e2000c101514 */
[----:B------:R-:W-:Y:S02]  /*57c0*/  LEA R22, P3, R29, R32, 0x1 ;  /* 0x000000201d167211 */ /* 0x000fe400078608ff */
[-C--:B------:R-:W-:Y:S01]  /*57d0*/  LEA.HI.X.SX32 R11, R24, R44.reuse, 0x1, P5 ;  /* 0x0000002c180b7211 */ /* 0x080fe200028f0eff */
[----:B------:R-:W-:Y:S01]  /*57e0*/  STG.E.U16 desc[UR20][R8.64], R43 ;  /* 0x0000002b08007986 */ /* 0x000fe2000c101514 */
[----:B------:R-:W-:-:S02]  /*57f0*/  LEA.HI.X.SX32 R17, R25, R44, 0x1, P4 ;  /* 0x0000002c19117211 */ /* 0x000fc400020f0eff */
[----:B------:R-:W-:Y:S01]  /*5800*/  LEA.HI.X.SX32 R21, R27, R44, 0x1, P6 ;  /* 0x0000002c1b157211 */ /* 0x000fe200030f0eff */
[----:B-1----:R-:W1:Y:S01]  /*5810*/  LDC.64 R4, c[0x0][0x230] ;  /* 0x00008c00ff047b82 */ /* 0x002e620000000a00 */
[-C--:B------:R-:W-:Y:S02]  /*5820*/  LEA R24, P4, R31, R32.reuse, 0x1 ;  /* 0x000000201f187211 */ /* 0x080fe400078808ff */
[----:B------:R-:W-:Y:S02]  /*5830*/  LEA R28, P6, R35, R32, 0x1 ;  /* 0x00000020231c7211 */ /* 0x000fe400078c08ff */
[----:B------:R-:W-:Y:S02]  /*5840*/  LEA.HI.X.SX32 R23, R29, R44, 0x1, P3 ;  /* 0x0000002c1d177211 */ /* 0x000fe400018f0eff */
[-C--:B------:R-:W-:Y:S02]  /*5850*/  LEA R30, P3, R36, R32.reuse, 0x1 ;  /* 0x00000020241e7211 */ /* 0x080fe400078608ff */
[----:B------:R-:W-:-:S02]  /*5860*/  LEA R18, P5, R26, R32, 0x1 ;  /* 0x000000201a127211 */ /* 0x000fc400078a08ff */
[----:B------:R-:W-:Y:S02]  /*5870*/  PRMT R3, R40, 0x7632, R3 ;  /* 0x0000763228037816 */ /* 0x000fe40000000003 */
[-C--:B------:R-:W-:Y:S02]  /*5880*/  LEA.HI.X.SX32 R25, R31, R44.reuse, 0x1, P4 ;  /* 0x0000002c1f197211 */ /* 0x080fe400020f0eff */
[-C--:B------:R-:W-:Y:S01]  /*5890*/  LEA.HI.X.SX32 R29, R35, R44.reuse, 0x1, P6 ;  /* 0x0000002c231d7211 */ /* 0x080fe200030f0eff */
[----:B------:R-:W-:Y:S01]  /*58a0*/  STG.E.U16 desc[UR20][R10.64], R3 ;  /* 0x000000030a007986 */ /* 0x000fe2000c101514 */
[----:B--2---:R-:W-:Y:S02]  /*58b0*/  PRMT R7, R41, 0x7632, R7 ;  /* 0x0000763229077816 */ /* 0x004fe40000000007 */
[-C--:B------:R-:W-:Y:S02]  /*58c0*/  LEA.HI.X.SX32 R31, R36, R44.reuse, 0x1, P3 ;  /* 0x0000002c241f7211 */ /* 0x080fe400018f0eff */
[----:B------:R-:W-:Y:S01]  /*58d0*/  PRMT R35, R42, 0x7632, R35 ;  /* 0x000076322a237816 */ /* 0x000fe20000000023 */
[----:B------:R2:W-:Y:S01]  /*58e0*/  STG.E.U16 desc[UR20][R12.64], R7 ;  /* 0x000000070c007986 */ /* 0x0005e2000c101514 */
[----:B------:R-:W-:-:S02]  /*58f0*/  LEA.HI.X.SX32 R19, R26, R44, 0x1, P5 ;  /* 0x0000002c1a137211 */ /* 0x000fc400028f0eff */
[----:B------:R-:W-:Y:S01]  /*5900*/  PRMT R36, R43, 0x7632, R36 ;  /* 0x000076322b247816 */ /* 0x000fe20000000024 */
[----:B------:R3:W-:Y:S01]  /*5910*/  STG.E.U16 desc[UR20][R14.64], R35 ;  /* 0x000000230e007986 */ /* 0x0007e2000c101514 */
[-C--:B------:R-:W-:Y:S02]  /*5920*/  LEA R26, P5, R33, R32.reuse, 0x1 ;  /* 0x00000020211a7211 */ /* 0x080fe400078a08ff */
[----:B------:R-:W-:Y:S01]  /*5930*/  LEA R32, P4, R37, R32, 0x1 ;  /* 0x0000002025207211 */ /* 0x000fe200078808ff */
[----:B------:R-:W-:Y:S01]  /*5940*/  STG.E.U16 desc[UR20][R16.64], R36 ;  /* 0x0000002410007986 */ /* 0x000fe2000c101514 */
[----:B------:R-:W-:Y:S02]  /*5950*/  LEA.HI.X.SX32 R27, R33, R44, 0x1, P5 ;  /* 0x0000002c211b7211 */ /* 0x000fe400028f0eff */
[----:B0-----:R-:W-:Y:S01]  /*5960*/  PRMT R2, R157, 0x7632, R2 ;  /* 0x000076329d027816 */ /* 0x001fe20000000002 */
[----:B------:R-:W-:Y:S01]  /*5970*/  STG.E.U16 desc[UR20][R18.64], R156 ;  /* 0x0000009c12007986 */ /* 0x000fe2000c101514 */
[----:B--2---:R-:W-:-:S02]  /*5980*/  PRMT R13, R156, 0x7632, R13 ;  /* 0x000076329c0d7816 */ /* 0x004fc4000000000d */
[----:B------:R-:W-:Y:S01]  /*5990*/  LEA.HI.X.SX32 R33, R37, R44, 0x1, P4 ;  /* 0x0000002c25217211 */ /* 0x000fe200020f0eff */
[----:B------:R-:W-:Y:S01]  /*59a0*/  STG.E.U16 desc[UR20][R20.64], R157 ;  /* 0x0000009d14007986 */ /* 0x000fe2000c101514 */
[----:B---3--:R-:W-:Y:S02]  /*59b0*/  PRMT R15, R158, 0x7632, R15 ;  /* 0x000076329e0f7816 */ /* 0x008fe4000000000f */
[----:B------:R-:W-:Y:S01]  /*59c0*/  PRMT R6, R159, 0x7632, R6 ;  /* 0x000076329f067816 */ /* 0x000fe20000000006 */
[----:B------:R-:W-:Y:S01]  /*59d0*/  STG.E.U16 desc[UR20][R22.64], R158 ;  /* 0x0000009e16007986 */ /* 0x000fe2000c101514 */
[----:B------:R-:W-:-:S03]  /*59e0*/  FSEL R3, R0, -INF , P2 ;  /* 0xff80000000037808 */ /* 0x000fc60001000000 */
[----:B------:R-:W-:Y:S02]  /*59f0*/  STG.E.U16 desc[UR20][R24.64], R159 ;  /* 0x0000009f18007986 */ /* 0x000fe4000c101514 */
[----:B------:R-:W-:Y:S01]  /*5a00*/  FFMA R56, R3, 0.69314718246459960938, R82 ;  /* 0x3f31721803387823 */ /* 0x000fe20000000052 */
[C---:B------:R-:W-:Y:S01]  /*5a10*/  IMAD.SHL.U32 R3, R150.reuse, 0x4, RZ ;  /* 0x0000000496037824 */ /* 0x040fe200078e00ff */
[----:B------:R-:W-:Y:S01]  /*5a20*/  STG.E.U16 desc[UR20][R26.64], R13 ;  /* 0x0000000d1a007986 */ /* 0x000fe2000c101514 */
[----:B------:R-:W-:-:S03]  /*5a30*/  IMAD.HI R150, R150, 0x4, RZ ;  /* 0x0000000496967827 */ /* 0x000fc600078e02ff */
[----:B------:R1:W-:Y:S04]  /*5a40*/  STG.E.U16 desc[UR20][R28.64], R2 ;  /* 0x000000021c007986 */ /* 0x0003e8000c101514 */
[----:B------:R0:W-:Y:S04]  /*5a50*/  STG.E.U16 desc[UR20][R30.64], R15 ;  /* 0x0000000f1e007986 */ /* 0x0001e8000c101514 */
[----:B------:R0:W-:Y:S01]  /*5a60*/  STG.E.U16 desc[UR20][R32.64], R6 ;  /* 0x0000000620007986 */ /* 0x0001e2000c101514 */
[----:B------:R-:W-:Y:S01]  /*5a70*/  BAR.SYNC.DEFER_BLOCKING 0x0 ;  /* 0x0000000000007b1d */ /* 0x000fe20000010000 */
[----:B-1----:R-:W-:-:S04]  /*5a80*/  IADD3 R2, P1, P2, R3, UR6, R4 ;  /* 0x0000000603027c10 */ /* 0x002fc8000fa3e004 */
[----:B------:R-:W-:Y:S01]  /*5a90*/  IADD3.X R3, R150, UR5, R5, P1, P2 ;  /* 0x0000000596037c10 */ /* 0x000fe20008fe4405 */
[----:B------:R0:W-:Y:S02]  /*5aa0*/  STS.64 [R152+UR13], R56 ;  /* 0x0000003898007988 */ /* 0x0001e40008000a0d */
[----:B------:R-:W-:Y:S06]  /*5ab0*/  BAR.SYNC.DEFER_BLOCKING 0x0 ;  /* 0x0000000000007b1d */ /* 0x000fec0000010000 */
[----:B------:R-:W-:Y:S05]  /*5ac0*/  @P0 EXIT ;  /* 0x000000000000094d */ /* 0x000fea0003800000 */
[----:B------:R-:W1:Y:S04]  /*5ad0*/  LDS R5, [R38] ;  /* 0x0000000026057984 */ /* 0x000e680000000800 */
[----:B-1----:R-:W-:Y:S01]  /*5ae0*/  STG.E desc[UR20][R2.64], R5 ;  /* 0x0000000502007986 */ /* 0x002fe2000c101914 */
[----:B------:R-:W-:Y:S05]  /*5af0*/  EXIT ;  /* 0x000000000000794d */ /* 0x000fea0003800000 */
.L_x_2:
[----:B------:R-:W-:-:S00]  /*5b00*/  BRA `(.L_x_2) ;  /* 0xfffffffc00fc7947 */ /* 0x000fc0000383ffff */
[----:B------:R-:W-:-:S00]  /*5b10*/  NOP ;  /* 0x0000000000007918 */ /* 0x000fc00000000000 */
        /* <DEDUP_REMOVED lines=14> */
.L_x_3:


//--------------------- .nv.global.init           --------------------------
	.section	.nv.global.init,"aw",@progbits
.nv.global.init:
	.type		_$_str,@object
	.size		_$_str,(.L_0 - _$_str)
_$_str:
        /*0000*/ 	.byte	0x5f, 0x5f, 0x43, 0x55, 0x44, 0x41, 0x5f, 0x46, 0x54, 0x5a, 0x00
.L_0:


//--------------------- .nv.shared.attn_fwd       --------------------------
	.section	.nv.shared.attn_fwd,"aw",@nobits
	.sectionflags	@""
	.align	16
	.zero		1024


//--------------------- .nv.shared.reserved.0     --------------------------
	.section	.nv.shared.reserved.0,"aw",@nobits
	.weak		__nv_reservedSMEM_offset_0_alias
	.size		__nv_reservedSMEM_offset_0_alias, 0, 0
	.other		__nv_reservedSMEM_offset_0_alias,@"STO_CUDA_RESERVED_SHARED STV_DEFAULT"
__nv_reservedSMEM_offset_0_alias:
	.zero		0


//--------------------- .nv.constant0.attn_fwd    --------------------------
	.section	.nv.constant0.attn_fwd,"a",@progbits
	.sectionflags	@""
	.align	4
.nv.constant0.attn_fwd:
	.zero		664


//--------------------- SYMBOLS --------------------------

	.type		.nv.reservedSmem.offset0,@object
	.size		.nv.reservedSmem.offset0,0x4
